def gluon_wgmma(
    a_ptr,
    b_ptr,
    c_ptr,
    M,
    N,
    K,
    stride_am,
    stride_bk,
    stride_cm,
    BLOCK_M: gl.constexpr,
    BLOCK_N: gl.constexpr,
    BLOCK_K: gl.constexpr,
    DTYPE: gl.constexpr,
    A_LAYOUT: gl.constexpr,
    B_LAYOUT: gl.constexpr,
    C_LAYOUT: gl.constexpr,
    B_SHAPE: gl.constexpr,
    TRANS_B: gl.constexpr,
    NUM_BUFFERS: gl.constexpr,
    NUM_WARPS: gl.constexpr,
):
    a_desc = tma.make_tensor_descriptor(
        a_ptr, [M, K], [stride_am, 1], [BLOCK_M, BLOCK_K], A_LAYOUT
    )
    b_desc = tma.make_tensor_descriptor(
        b_ptr,
        [N, K] if TRANS_B else [K, N],
        [stride_bk, 1],
        B_SHAPE,
        B_LAYOUT,
    )
    c_desc = tma.make_tensor_descriptor(
        c_ptr, [M, N], [stride_cm, 1], [BLOCK_M, BLOCK_N], C_LAYOUT
    )

    a_bufs = gl.allocate_shared_memory(
        DTYPE, [NUM_BUFFERS, BLOCK_M, BLOCK_K], A_LAYOUT
    )
    b_bufs = gl.allocate_shared_memory(DTYPE, [NUM_BUFFERS] + B_SHAPE, B_LAYOUT)

    pid_m = gl.program_id(0)
    pid_n = gl.program_id(1)
    off_m = pid_m * BLOCK_M
    off_n = pid_n * BLOCK_N

    mma_layout: gl.constexpr = pick_wgmma_layout(DTYPE, BLOCK_M, BLOCK_N, NUM_WARPS)
    acc = warpgroup_mma_init(
        gl.zeros((BLOCK_M, BLOCK_N), dtype=gl.float32, layout=mma_layout)
    )

    bars = gl.allocate_shared_memory(
        gl.int64, [NUM_BUFFERS, 1], mbarrier.MBarrierLayout()
    )
    for i in gl.static_range(NUM_BUFFERS):
        mbarrier.init(bars.index(i), count=1)
    idx = 0
    phase = 0

    for k in range(0, K, BLOCK_K):
        a = a_bufs.index(idx)
        b = b_bufs.index(idx)
        bar = bars.index(idx)
        mbarrier.expect(bar, a_desc.block_type.nbytes + b_desc.block_type.nbytes)
        tma.async_copy_global_to_shared(a_desc, [off_m, k], bar, a)
        tma.async_copy_global_to_shared(
            b_desc, [off_n, k] if TRANS_B else [k, off_n], bar, b
        )
        mbarrier.wait(bar, phase=phase)

        if TRANS_B:
            b = b.permute((1, 0))
        acc = warpgroup_mma_wait(num_outstanding=0, deps=(acc,))
        acc = warpgroup_mma(a, b, acc, is_async=True)

        idx += 1
        if idx == NUM_BUFFERS:
            idx = 0
            phase ^= 1

    acc = warpgroup_mma_wait(num_outstanding=0, deps=(acc,))
    for i in gl.static_range(NUM_BUFFERS):
        mbarrier.invalidate(bars.index(i))

    c_smem = gl.allocate_shared_memory(DTYPE, [BLOCK_M, BLOCK_N], C_LAYOUT)
    c_smem.store(acc.to(DTYPE))
    fence_async_shared()
    tma.async_copy_shared_to_global(c_desc, [off_m, off_n], c_smem)
    tma.store_wait(pendings=0)

# config = {"BLOCK_K": 32, "BLOCK_M": 128, "BLOCK_N": 256, "arch": "sm_90", "dtype": "fp16", "num_buffers": 3, "num_warps": 8, "trans_b": 1}
# arch = sm_90


// ===== COMPILED SASS (sm_90a) =====

	.target	sm_90a

	.elftype	@"ET_EXEC"


//--------------------- .note.nv.tkinfo           --------------------------
	.section	.note.nv.tkinfo,"",@"SHT_NOTE"
	.sectionflags	@"SHF_NOTE_NV_TKINFO"
	.tkinfo
        /*0018*/ 	.word	0x00000002
        /*0030*/ 	.string	""
        /*0030*/ 	.string	"ptxas"
        /*0030*/ 	.string	"Cuda compilation tools, release 13.0, V13.0.88"
        /*0030*/ 	.string	"Build cuda_13.0.r13.0/compiler.36424714_0"
        /*0030*/ 	.string	"-v  -suppress-debug-info  -lineinfo  -arch sm_90a "



//--------------------- .note.nv.cuinfo           --------------------------
	.section	.note.nv.cuinfo,"",@"SHT_NOTE"
	.sectionflags	@"SHF_NOTE_NV_CUINFO"
        /*0018*/ 	.short	0x0002
        /*001a*/ 	.short	0x005a
        /*001c*/ 	.short	0x0082
	.zero		2


//--------------------- .nv.info                  --------------------------
	.section	.nv.info,"",@"SHT_CUDA_INFO"
	.align	4


	//----- nvinfo : EIATTR_REGCOUNT
	.align		4
        /*0000*/ 	.byte	0x04, 0x2f
        /*0002*/ 	.short	(.L_1 - .L_0)
	.align		4
.L_0:
        /*0004*/ 	.word	index@(gluon_wgmma)
        /*0008*/ 	.word	0x0000009a


	//----- nvinfo : EIATTR_FRAME_SIZE
	.align		4
.L_1:
        /*000c*/ 	.byte	0x04, 0x11
        /*000e*/ 	.short	(.L_3 - .L_2)
	.align		4
.L_2:
        /*0010*/ 	.word	index@(gluon_wgmma)
        /*0014*/ 	.word	0x00000000


	//----- nvinfo : EIATTR_MIN_STACK_SIZE
	.align		4
.L_3:
        /*0018*/ 	.byte	0x04, 0x12
        /*001a*/ 	.short	(.L_5 - .L_4)
	.align		4
.L_4:
        /*001c*/ 	.word	index@(gluon_wgmma)
        /*0020*/ 	.word	0x00000000
.L_5:


//--------------------- .nv.compat                --------------------------
	.section	.nv.compat,"",@"SHT_CUDA_COMPAT_INFO"
	.align	4
        /*0000*/ 	.byte	0x02, 0x09, 0x01, 0x00, 0x02, 0x02, 0x04, 0x00, 0x02, 0x05, 0x05, 0x00, 0x03, 0x07, 0x01, 0x01
        /*0010*/ 	.byte	0x02, 0x03, 0x03, 0x00, 0x02, 0x06, 0x01, 0x00, 0x04, 0x0b, 0x08, 0x00, 0x00, 0x00, 0x00, 0x00
        /*0020*/ 	.byte	0x00, 0x00, 0x00, 0x00


//--------------------- .nv.info.gluon_wgmma      --------------------------
	.section	.nv.info.gluon_wgmma,"",@"SHT_CUDA_INFO"
	.sectionflags	@""
	.align	4


	//----- nvinfo : EIATTR_CUDA_API_VERSION
	.align		4
        /*0000*/ 	.byte	0x04, 0x37
        /*0002*/ 	.short	(.L_7 - .L_6)
.L_6:
        /*0004*/ 	.word	0x00000082


	//----- nvinfo : EIATTR_KPARAM_INFO
	.align		4
.L_7:
        /*0008*/ 	.byte	0x04, 0x17
        /*000a*/ 	.short	(.L_9 - .L_8)
.L_8:
        /*000c*/ 	.word	0x00000000
        /*0010*/ 	.short	0x000a
        /*0012*/ 	.short	0x0048
        /*0014*/ 	.byte	0x00, 0xf4, 0x21, 0x00


	//----- nvinfo : EIATTR_KPARAM_INFO
	.align		4
.L_9:
        /*0018*/ 	.byte	0x04, 0x17
        /*001a*/ 	.short	(.L_11 - .L_10)
.L_10:
        /*001c*/ 	.word	0x00000000
        /*0020*/ 	.short	0x0009
        /*0022*/ 	.short	0x0040
        /*0024*/ 	.byte	0x00, 0xf4, 0x21, 0x00


	//----- nvinfo : EIATTR_KPARAM_INFO
	.align		4
.L_11:
        /*0028*/ 	.byte	0x04, 0x17
        /*002a*/ 	.short	(.L_13 - .L_12)
.L_12:
        /*002c*/ 	.word	0x00000000
        /*0030*/ 	.short	0x0008
        /*0032*/ 	.short	0x0038
        /*0034*/ 	.byte	0x00, 0xf0, 0x21, 0x00


	//----- nvinfo : EIATTR_KPARAM_INFO
	.align		4
.L_13:
        /*0038*/ 	.byte	0x04, 0x17
        /*003a*/ 	.short	(.L_15 - .L_14)
.L_14:
        /*003c*/ 	.word	0x00000000
        /*0040*/ 	.short	0x0007
        /*0042*/ 	.short	0x0030
        /*0044*/ 	.byte	0x00, 0xf0, 0x21, 0x00


	//----- nvinfo : EIATTR_KPARAM_INFO
	.align		4
.L_15:
        /*0048*/ 	.byte	0x04, 0x17
        /*004a*/ 	.short	(.L_17 - .L_16)
.L_16:
        /*004c*/ 	.word	0x00000000
        /*0050*/ 	.short	0x0006
        /*0052*/ 	.short	0x0028
        /*0054*/ 	.byte	0x00, 0xf0, 0x21, 0x00


	//----- nvinfo : EIATTR_KPARAM_INFO
	.align		4
.L_17:
        /*0058*/ 	.byte	0x04, 0x17
        /*005a*/ 	.short	(.L_19 - .L_18)
.L_18:
        /*005c*/ 	.word	0x00000000
        /*0060*/ 	.short	0x0005
        /*0062*/ 	.short	0x0020
        /*0064*/ 	.byte	0x00, 0xf0, 0x11, 0x00


	//----- nvinfo : EIATTR_KPARAM_INFO
	.align		4
.L_19:
        /*0068*/ 	.byte	0x04, 0x17
        /*006a*/ 	.short	(.L_21 - .L_20)
.L_20:
        /*006c*/ 	.word	0x00000000
        /*0070*/ 	.short	0x0004
        /*0072*/ 	.short	0x001c
        /*0074*/ 	.byte	0x00, 0xf0, 0x11, 0x00


	//----- nvinfo : EIATTR_KPARAM_INFO
	.align		4
.L_21:
        /*0078*/ 	.byte	0x04, 0x17
        /*007a*/ 	.short	(.L_23 - .L_22)
.L_22:
        /*007c*/ 	.word	0x00000000
        /*0080*/ 	.short	0x0003
        /*0082*/ 	.short	0x0018
        /*0084*/ 	.byte	0x00, 0xf0, 0x11, 0x00


	//----- nvinfo : EIATTR_KPARAM_INFO
	.align		4
.L_23:
        /*0088*/ 	.byte	0x04, 0x17
        /*008a*/ 	.short	(.L_25 - .L_24)
.L_24:
        /*008c*/ 	.word	0x00000000
        /*0090*/ 	.short	0x0002
        /*0092*/ 	.short	0x0010
        /*0094*/ 	.byte	0x00, 0xf4, 0x21, 0x00


	//----- nvinfo : EIATTR_KPARAM_INFO
	.align		4
.L_25:
        /*0098*/ 	.byte	0x04, 0x17
        /*009a*/ 	.short	(.L_27 - .L_26)
.L_26:
        /*009c*/ 	.word	0x00000000
        /*00a0*/ 	.short	0x0001
        /*00a2*/ 	.short	0x0008
        /*00a4*/ 	.byte	0x00, 0xf4, 0x21, 0x00


	//----- nvinfo : EIATTR_KPARAM_INFO
	.align		4
.L_27:
        /*00a8*/ 	.byte	0x04, 0x17
        /*00aa*/ 	.short	(.L_29 - .L_28)
.L_28:
        /*00ac*/ 	.word	0x00000000
        /*00b0*/ 	.short	0x0000
        /*00b2*/ 	.short	0x0000
        /*00b4*/ 	.byte	0x00, 0xf4, 0x21, 0x00


	//----- nvinfo : EIATTR_SPARSE_MMA_MASK
	.align		4
.L_29:
        /*00b8*/ 	.byte	0x03, 0x50
        /*00ba*/ 	.short	0x0000


	//----- nvinfo : EIATTR_MAXREG_COUNT
	.align		4
        /*00bc*/ 	.byte	0x03, 0x1b
        /*00be*/ 	.short	0x00ff


	//----- nvinfo : EIATTR_NUM_BARRIERS
	.align		4
        /*00c0*/ 	.byte	0x02, 0x4c
        /*00c2*/ 	.byte	0x01
	.zero		1


	//----- nvinfo : EIATTR_MERCURY_ISA_VERSION
	.align		4
        /*00c4*/ 	.byte	0x03, 0x5f
        /*00c6*/ 	.short	0x0101


	//----- nvinfo : EIATTR_INT_WARP_WIDE_INSTR_OFFSETS
	.align		4
        /*00c8*/ 	.byte	0x04, 0x31
        /*00ca*/ 	.short	(.L_31 - .L_30)


	//   ....[0]....
.L_30:
        /*00cc*/ 	.word	0x00001320


	//   ....[1]....
        /*00d0*/ 	.word	0x00001340


	//   ....[2]....
        /*00d4*/ 	.word	0x00001350


	//   ....[3]....
        /*00d8*/ 	.word	0x00001430


	//   ....[4]....
        /*00dc*/ 	.word	0x00001d60


	//   ....[5]....
        /*00e0*/ 	.word	0x00001d70


	//   ....[6]....
        /*00e4*/ 	.word	0x00001e00


	//   ....[7]....
        /*00e8*/ 	.word	0x00001e10


	//   ....[8]....
        /*00ec*/ 	.word	0x00002730


	//   ....[9]....
        /*00f0*/ 	.word	0x00002740


	//----- nvinfo : EIATTR_COOP_GROUP_MASK_REGIDS
	.align		4
.L_31:
        /*00f4*/ 	.byte	0x04, 0x29
        /*00f6*/ 	.short	(.L_33 - .L_32)


	//   ....[0]....
.L_32:
        /*00f8*/ 	.word	0xffffffff


	//   ....[1]....
        /*00fc*/ 	.word	0xffffffff


	//   ....[2]....
        /*0100*/ 	.word	0xffffffff


	//----- nvinfo : EIATTR_COOP_GROUP_INSTR_OFFSETS
	.align		4
.L_33:
        /*0104*/ 	.byte	0x04, 0x28
        /*0106*/ 	.short	(.L_35 - .L_34)


	//   ....[0]....
.L_34:
        /*0108*/ 	.word	0x00000150


	//   ....[1]....
        /*010c*/ 	.word	0x00000700


	//   ....[2]....
        /*0110*/ 	.word	0x00000cf0


	//----- nvinfo : EIATTR_MBARRIER_INSTR_OFFSETS
	.align		4
.L_35:
        /*0114*/ 	.byte	0x04, 0x39
        /*0116*/ 	.short	(.L_37 - .L_36)


	//   ....[0]....
.L_36:
        /*0118*/ 	.word	0x000014b0
        /*011c*/ 	.word	0x000000ff
        /*0120*/ 	.word	0x00012000
        /*0124*/ 	.short	0x0100
        /*0126*/ 	.byte	0x14
	.zero		1


	//   ....[1]....
        /*0128*/ 	.word	0x00001640
        /*012c*/ 	.word	0x000000ff
        /*0130*/ 	.word	0x00012008
        /*0134*/ 	.short	0x0100
        /*0136*/ 	.byte	0x14
	.zero		1


	//   ....[2]....
        /*0138*/ 	.word	0x000017d0
        /*013c*/ 	.word	0x000000ff
        /*0140*/ 	.word	0x00012010
        /*0144*/ 	.short	0x0100
        /*0146*/ 	.byte	0x14
	.zero		1


	//   ....[3]....
        /*0148*/ 	.word	0x00001ef0
        /*014c*/ 	.word	0x000000ff
        /*0150*/ 	.word	0x00012000
        /*0154*/ 	.short	0x010a
        /*0156*/ 	.byte	0x20
	.zero		1


	//   ....[4]....
        /*0158*/ 	.word	0x000021b0
        /*015c*/ 	.word	0x000000ff
        /*0160*/ 	.word	0x00012000
        /*0164*/ 	.short	0x0108
        /*0166*/ 	.byte	0x14
	.zero		1


	//   ....[5]....
        /*0168*/ 	.word	0x000022b0
        /*016c*/ 	.word	0x000000ff
        /*0170*/ 	.word	0x00012008
        /*0174*/ 	.short	0x0108
        /*0176*/ 	.byte	0x14
	.zero		1


	//   ....[6]....
        /*0178*/ 	.word	0x000023a0
        /*017c*/ 	.word	0x000000ff
        /*0180*/ 	.word	0x00012010
        /*0184*/ 	.short	0x0108
        /*0186*/ 	.byte	0x14
	.zero		1


	//   ....[7]....
        /*0188*/ 	.word	0x000027d0
        /*018c*/ 	.word	0x000000ff
        /*0190*/ 	.word	0x00012000
        /*0194*/ 	.short	0x010a
        /*0196*/ 	.byte	0x20
	.zero		1


	//----- nvinfo : EIATTR_NUM_MBARRIERS
	.align		4
.L_37:
        /*0198*/ 	.byte	0x03, 0x38
        /*019a*/ 	.short	0x0003


	//----- nvinfo : EIATTR_EXIT_INSTR_OFFSETS
	.align		4
        /*019c*/ 	.byte	0x04, 0x1c
        /*019e*/ 	.short	(.L_39 - .L_38)


	//   ....[0]....
.L_38:
        /*01a0*/ 	.word	0x000027c0


	//----- nvinfo : EIATTR_REQNTID
	.align		4
.L_39:
        /*01a4*/ 	.byte	0x04, 0x10
        /*01a6*/ 	.short	(.L_41 - .L_40)
.L_40:
        /*01a8*/ 	.word	0x00000100
        /*01ac*/ 	.word	0x00000001
        /*01b0*/ 	.word	0x00000001


	//----- nvinfo : EIATTR_CRS_STACK_SIZE
	.align		4
.L_41:
        /*01b4*/ 	.byte	0x04, 0x1e
        /*01b6*/ 	.short	(.L_43 - .L_42)
.L_42:
        /*01b8*/ 	.word	0x00000000


	//----- nvinfo : EIATTR_CBANK_PARAM_SIZE
	.align		4
.L_43:
        /*01bc*/ 	.byte	0x03, 0x19
        /*01be*/ 	.short	0x0050


	//----- nvinfo : EIATTR_PARAM_CBANK
	.align		4
        /*01c0*/ 	.byte	0x04, 0x0a
        /*01c2*/ 	.short	(.L_45 - .L_44)
	.align		4
.L_44:
        /*01c4*/ 	.word	index@(.nv.constant0.gluon_wgmma)
        /*01c8*/ 	.short	0x0210
        /*01ca*/ 	.short	0x0050


	//----- nvinfo : EIATTR_SW_WAR
	.align		4
.L_45:
        /*01cc*/ 	.byte	0x04, 0x36
        /*01ce*/ 	.short	(.L_47 - .L_46)
.L_46:
        /*01d0*/ 	.word	0x00000008
.L_47:


//--------------------- .nv.callgraph             --------------------------
	.section	.nv.callgraph,"",@"SHT_CUDA_CALLGRAPH"
	.align	4
	.sectionentsize	8
	.align		4
        /*0000*/ 	.word	0x00000000
	.align		4
        /*0004*/ 	.word	0xffffffff
	.align		4
        /*0008*/ 	.word	0x00000000
	.align		4
        /*000c*/ 	.word	0xfffffffe
	.align		4
        /*0010*/ 	.word	0x00000000
	.align		4
        /*0014*/ 	.word	0xfffffffd
	.align		4
        /*0018*/ 	.word	0x00000000
	.align		4
        /*001c*/ 	.word	0xfffffffc


//--------------------- .text.gluon_wgmma         --------------------------
	.section	.text.gluon_wgmma,"ax",@progbits
	.align	128
        .global         gluon_wgmma
        .type           gluon_wgmma,@function
        .size           gluon_wgmma,(.L_x_52 - gluon_wgmma)
        .other          gluon_wgmma,@"STO_CUDA_ENTRY STV_DEFAULT"
gluon_wgmma:
.text.gluon_wgmma:
[----:B------:R-:W-:Y:S01]  /*0000*/  LDC R1, c[0x0][0x28] ;  /* 0x00000a00ff017b82 */ /* 0x000fe20000000800 */
[----:B------:R-:W1:Y:S07]  /*0010*/  S2R R0, SR_TID.X ;  /* 0x0000000000007919 */ /* 0x000e6e0000002100 */
[----:B------:R-:W2:Y:S01]  /*0020*/  S2UR UR4, SR_CgaCtaId ;  /* 0x00000000000479c3 */ /* 0x000ea20000008800 */
[----:B------:R-:W-:Y:S01]  /*0030*/  UMOV UR20, 0x400 ;  /* 0x0000040000147882 */ /* 0x000fe20000000000 */
[----:B------:R-:W-:Y:S01]  /*0040*/  ULDC UR6, c[0x0][0xc] ;  /* 0x0000030000067ab9 */ /* 0x000fe20000000800 */
[----:B------:R-:W-:Y:S01]  /*0050*/  ULDC.64 UR26, c[0x0][0x250] ;  /* 0x00009400001a7ab9 */ /* 0x000fe20000000a00 */
[----:B------:R-:W-:Y:S04]  /*0060*/  BSSY B0, `(.L_x_0) ;  /* 0x000001f000007945 */ /* 0x000fe80003800000 */
[----:B------:R-:W3:Y:S08]  /*0070*/  LDC R4, c[0x0][0x228] ;  /* 0x00008a00ff047b82 */ /* 0x000ef00000000800 */
[----:B------:R-:W4:Y:S08]  /*0080*/  LDC R13, c[0x0][0x230] ;  /* 0x00008c00ff0d7b82 */ /* 0x000f300000000800 */
[----:B------:R-:W-:Y:S01]  /*0090*/  S2UR UR30, SR_CTAID.Y ;  /* 0x00000000001e79c3 */ /* 0x000fe20000002600 */
[----:B--2---:R-:W-:-:S03]  /*00a0*/  ULEA UR20, UR4, UR20, 0x18 ;  /* 0x0000001404147291 */ /* 0x004fc6000f8ec03f */
[----:B------:R-:W-:Y:S01]  /*00b0*/  ULDC UR4, c[0x0][0x10] ;  /* 0x0000040000047ab9 */ /* 0x000fe20000000800 */
[----:B-1----:R-:W-:-:S03]  /*00c0*/  LOP3.LUT R6, R0, 0xff, RZ, 0xc0, !PT ;  /* 0x000000ff00067812 */ /* 0x002fc600078ec0ff */
[----:B------:R-:W1:Y:S01]  /*00d0*/  S2UR UR5, SR_CTAID.Z ;  /* 0x00000000000579c3 */ /* 0x000e620000002700 */
[----:B---3--:R-:W-:Y:S01]  /*00e0*/  VIADD R4, R4, 0xffffffff ;  /* 0xffffffff04047836 */ /* 0x008fe20000000000 */
[C---:B------:R-:W-:Y:S02]  /*00f0*/  ISETP.GE.U32.AND P0, PT, R6.reuse, 0x20, PT ;  /* 0x000000200600780c */ /* 0x040fe40003f06070 */
[C---:B------:R-:W-:Y:S02]  /*0100*/  ISETP.NE.U32.AND P2, PT, R6.reuse, RZ, PT ;  /* 0x000000ff0600720c */ /* 0x040fe40003f45070 */
[----:B------:R-:W-:Y:S02]  /*0110*/  LEA R12, R6, UR20, 0x2 ;  /* 0x00000014060c7c11 */ /* 0x000fe4000f8e10ff */
[----:B------:R-:W2:Y:S01]  /*0120*/  S2UR UR31, SR_CTAID.X ;  /* 0x00000000001f79c3 */ /* 0x000ea20000002500 */
[----:B----4-:R-:W-:-:S06]  /*0130*/  VIADD R9, R13, 0xffffffff ;  /* 0xffffffff0d097836 */ /* 0x010fcc0000000000 */
[----:B------:R3:W-:Y:S01]  /*0140*/  @!P0 STS [R12], RZ ;  /* 0x000000ff0c008388 */ /* 0x0007e20000000800 */
[----:B------:R-:W-:-:S03]  /*0150*/  NOP ;  /* 0x0000000000007918 */ /* 0x000fc60000000000 */
[----:B------:R3:W-:Y:S01]  /*0160*/  @!P2 STS [UR20+0x24], R4 ;  /* 0x00002404ff00a988 */ /* 0x0007e20008000814 */
[----:B-1----:R-:W-:-:S03]  /*0170*/  UIMAD UR4, UR5, UR4, UR30 ;  /* 0x00000004050472a4 */ /* 0x002fc6000f8e021e */
[----:B------:R3:W-:Y:S01]  /*0180*/  @!P2 STS [UR20+0x20], R9 ;  /* 0x00002009ff00a988 */ /* 0x0007e20008000814 */
[----:B--2---:R-:W-:-:S04]  /*0190*/  UIMAD UR4, UR4, UR6, UR31 ;  /* 0x00000006040472a4 */ /* 0x004fc8000f8e021f */
[----:B------:R-:W-:-:S03]  /*01a0*/  UIMAD UR5, UR4, 0x180, URZ ;  /* 0x00000180040578a4 */ /* 0x000fc6000f8e023f */
[----:B------:R-:W-:Y:S01]  /*01b0*/  UMOV UR4, URZ ;  /* 0x0000003f00047c82 */ /* 0x000fe20008000000 */
[----:B------:R-:W-:-:S04]  /*01c0*/  UIADD3 UR22, UP0, UR5, UR26, URZ ;  /* 0x0000001a05167290 */ /* 0x000fc8000ff1e03f */
[----:B------:R-:W-:Y:S01]  /*01d0*/  ULEA.HI.X.SX32 UR23, UR5, UR27, 0x1, UP0 ;  /* 0x0000001b05177291 */ /* 0x000fe200080f0e3f */
[----:B---3--:R-:W-:Y:S11]  /*01e0*/  @P2 BRA `(.L_x_1) ;  /* 0x0000000000182947 */ /* 0x008ff60003800000 */
[----:B------:R-:W1:Y:S01]  /*01f0*/  LDS R2, [UR20+0x8] ;  /* 0x00000814ff027984 */ /* 0x000e620008000800 */
[----:B------:R-:W2:Y:S01]  /*0200*/  LDC.64 R10, c[0x0][0x210] ;  /* 0x00008400ff0a7b82 */ /* 0x000ea20000000a00 */
[----:B------:R-:W-:Y:S02]  /*0210*/  IMAD.MOV.U32 R3, RZ, RZ, 0x70 ;  /* 0x00000070ff037424 */ /* 0x000fe400078e00ff */
[----:B--2---:R2:W-:Y:S03]  /*0220*/  STS.64 [UR20], R10 ;  /* 0x0000000aff007988 */ /* 0x0045e60008000a14 */
[----:B-1----:R-:W-:-:S05]  /*0230*/  LOP3.LUT R2, R2, 0x10, R3, 0xd8, !PT ;  /* 0x0000001002027812 */ /* 0x002fca00078ed803 */
[----:B------:R2:W-:Y:S02]  /*0240*/  STS [UR20+0x8], R2 ;  /* 0x00000802ff007988 */ /* 0x0005e40008000814 */
.L_x_1:
[----:B------:R-:W-:Y:S05]  /*0250*/  BSYNC B0 ;  /* 0x0000000000007941 */ /* 0x000fea0003800000 */
.L_x_0:
[----:B------:R-:W-:Y:S04]  /*0260*/  BSSY B0, `(.L_x_2) ;  /* 0x000000a000007945 */ /* 0x000fe80003800000 */
[----:B------:R-:W-:Y:S05]  /*0270*/  @P2 BRA `(.L_x_3) ;  /* 0x0000000000202947 */ /* 0x000fea0003800000 */
[----:B--2---:R-:W1:Y:S01]  /*0280*/  LDS R2, [UR20+0x34] ;  /* 0x00003414ff027984 */ /* 0x004e620008000800 */
[----:B------:R-:W-:Y:S02]  /*0290*/  IMAD.MOV.U32 R3, RZ, RZ, 0x1f000000 ;  /* 0x1f000000ff037424 */ /* 0x000fe400078e00ff */
[----:B------:R-:W-:Y:S01]  /*02a0*/  @!P2 IMAD.MOV.U32 R5, RZ, RZ, 0x7f ;  /* 0x0000007fff05a424 */ /* 0x000fe200078e00ff */
[----:B------:R-:W2:Y:S02]  /*02b0*/  @!P2 LDS R8, [UR20+0x38] ;  /* 0x00003814ff08a984 */ /* 0x000ea40008000800 */
[----:B-1----:R-:W-:Y:S02]  /*02c0*/  LOP3.LUT R2, R2, 0xff000000, R3, 0xb8, !PT ;  /* 0xff00000002027812 */ /* 0x002fe400078eb803 */
[----:B--2---:R-:W-:-:S03]  /*02d0*/  @!P2 LOP3.LUT R3, R8, 0xff, R5, 0xb8, !PT ;  /* 0x000000ff0803a812 */ /* 0x004fc600078eb805 */
[----:B------:R1:W-:Y:S04]  /*02e0*/  STS [UR20+0x34], R2 ;  /* 0x00003402ff007988 */ /* 0x0003e80008000814 */
[----:B------:R1:W-:Y:S02]  /*02f0*/  @!P2 STS [UR20+0x38], R3 ;  /* 0x00003803ff00a988 */ /* 0x0003e40008000814 */
.L_x_3:
[----:B------:R-:W-:Y:S05]  /*0300*/  BSYNC B0 ;  /* 0x0000000000007941 */ /* 0x000fea0003800000 */
.L_x_2:
[----:B------:R-:W-:Y:S04]  /*0310*/  BSSY B0, `(.L_x_4) ;  /* 0x000000e000007945 */ /* 0x000fe80003800000 */
[----:B------:R-:W-:Y:S05]  /*0320*/  @P2 BRA `(.L_x_5) ;  /* 0x0000000000302947 */ /* 0x000fea0003800000 */
[----:B-1----:R-:W1:Y:S01]  /*0330*/  LDS R3, [UR20+0x34] ;  /* 0x00003414ff037984 */ /* 0x002e620008000800 */
[----:B--2---:R-:W2:Y:S03]  /*0340*/  LDC.64 R10, c[0x0][0x238] ;  /* 0x00008e00ff0a7b82 */ /* 0x004ea60000000a00 */
[----:B------:R-:W3:Y:S01]  /*0350*/  LDS R2, [UR20+0x1c] ;  /* 0x00001c14ff027984 */ /* 0x000ee20008000800 */
[C---:B--2---:R-:W-:Y:S01]  /*0360*/  SHF.L.U64.HI R8, R10.reuse, 0x1, R11 ;  /* 0x000000010a087819 */ /* 0x044fe2000001020b */
[----:B------:R-:W-:-:S03]  /*0370*/  IMAD.SHL.U32 R5, R10, 0x2, RZ ;  /* 0x000000020a057824 */ /* 0x000fc600078e00ff */
[--C-:B------:R-:W-:Y:S02]  /*0380*/  SHF.R.U32.HI R7, RZ, 0x4, R8.reuse ;  /* 0x00000004ff077819 */ /* 0x100fe40000011608 */
[----:B------:R-:W-:-:S05]  /*0390*/  SHF.R.U64 R5, R5, 0x4, R8 ;  /* 0x0000000405057819 */ /* 0x000fca0000001208 */
[----:B------:R4:W-:Y:S01]  /*03a0*/  STS [UR20+0xc], R5 ;  /* 0x00000c05ff007988 */ /* 0x0009e20008000814 */
[----:B-1----:R-:W-:Y:S02]  /*03b0*/  LOP3.LUT R3, R3, 0x7, RZ, 0xb8, !PT ;  /* 0x0000000703037812 */ /* 0x002fe400078eb8ff */
[----:B---3--:R-:W-:-:S03]  /*03c0*/  LOP3.LUT R2, R2, 0xf, R7, 0xb8, !PT ;  /* 0x0000000f02027812 */ /* 0x008fc600078eb807 */
[----:B------:R4:W-:Y:S04]  /*03d0*/  STS [UR20+0x34], R3 ;  /* 0x00003403ff007988 */ /* 0x0009e80008000814 */
[----:B------:R4:W-:Y:S02]  /*03e0*/  STS [UR20+0x1c], R2 ;  /* 0x00001c02ff007988 */ /* 0x0009e40008000814 */
.L_x_5:
[----:B------:R-:W-:Y:S05]  /*03f0*/  BSYNC B0 ;  /* 0x0000000000007941 */ /* 0x000fea0003800000 */
.L_x_4:
[----:B------:R-:W-:Y:S04]  /*0400*/  BSSY B1, `(.L_x_6) ;  /* 0x000001a000017945 */ /* 0x000fe80003800000 */
[----:B------:R-:W-:Y:S04]  /*0410*/  BSSY B0, `(.L_x_7) ;  /* 0x0000015000007945 */ /* 0x000fe80003800000 */
[----:B------:R-:W-:Y:S05]  /*0420*/  @P2 BRA `(.L_x_8) ;  /* 0x0000000000202947 */ /* 0x000fea0003800000 */
[----:B-12-4-:R-:W1:Y:S02]  /*0430*/  LDS R2, [UR20+0x34] ;  /* 0x00003414ff027984 */ /* 0x016e640008000800 */
[----:B-1----:R-:W-:-:S05]  /*0440*/  LOP3.LUT R2, R2, 0x38, RZ, 0xb8, !PT ;  /* 0x0000003802027812 */ /* 0x002fca00078eb8ff */
[----:B------:R1:W-:Y:S01]  /*0450*/  STS [UR20+0x34], R2 ;  /* 0x00003402ff007988 */ /* 0x0003e20008000814 */
[----:B------:R-:W-:Y:S05]  /*0460*/  @P2 BRA `(.L_x_9) ;  /* 0x0000000000202947 */ /* 0x000fea0003800000 */
[----:B-1----:R-:W1:Y:S01]  /*0470*/  LDS R2, [UR20+0x8] ;  /* 0x00000814ff027984 */ /* 0x002e620008000800 */
[----:B------:R-:W-:-:S05]  /*0480*/  IMAD.MOV.U32 R3, RZ, RZ, 0x780 ;  /* 0x00000780ff037424 */ /* 0x000fca00078e00ff */
[----:B-1----:R-:W-:-:S05]  /*0490*/  LOP3.LUT R2, R2, 0x300, R3, 0xd8, !PT ;  /* 0x0000030002027812 */ /* 0x002fca00078ed803 */
[----:B------:R3:W-:Y:S02]  /*04a0*/  STS [UR20+0x8], R2 ;  /* 0x00000802ff007988 */ /* 0x0007e40008000814 */
.L_x_8:
[----:B------:R-:W-:Y:S05]  /*04b0*/  @P2 BRA `(.L_x_10) ;  /* 0x0000000000282947 */ /* 0x000fea0003800000 */
[----:B-1234-:R-:W1:Y:S02]  /*04c0*/  LDS R2, [UR20+0x8] ;  /* 0x00000814ff027984 */ /* 0x01ee640008000800 */
[----:B-1----:R-:W-:-:S05]  /*04d0*/  LOP3.LUT R2, R2, 0x1800, RZ, 0xb8, !PT ;  /* 0x0000180002027812 */ /* 0x002fca00078eb8ff */
[----:B------:R2:W-:Y:S02]  /*04e0*/  STS [UR20+0x8], R2 ;  /* 0x00000802ff007988 */ /* 0x0005e40008000814 */
.L_x_9:
[----:B------:R-:W-:Y:S05]  /*04f0*/  @P2 BREAK B0 ;  /* 0x0000000000002942 */ /* 0x000fea0003800000 */
[----:B------:R-:W-:Y:S05]  /*0500*/  @P2 BRA `(.L_x_11) ;  /* 0x0000000000242947 */ /* 0x000fea0003800000 */
[----:B------:R-:W3:Y:S01]  /*0510*/  LDS R3, [UR20+0x8] ;  /* 0x00000814ff037984 */ /* 0x000ee20008000800 */
[----:B-12---:R-:W-:-:S05]  /*0520*/  IMAD.MOV.U32 R2, RZ, RZ, 0x6000 ;  /* 0x00006000ff027424 */ /* 0x006fca00078e00ff */
[----:B---3--:R-:W-:-:S04]  /*0530*/  LOP3.LUT R2, R3, 0x4000, R2, 0xd8, !PT ;  /* 0x0000400003027812 */ /* 0x008fc800078ed802 */
[----:B------:R-:W-:-:S05]  /*0540*/  LOP3.LUT R2, R2, 0x400000, RZ, 0xb8, !PT ;  /* 0x0040000002027812 */ /* 0x000fca00078eb8ff */
[----:B------:R5:W-:Y:S02]  /*0550*/  STS [UR20+0x8], R2 ;  /* 0x00000802ff007988 */ /* 0x000be40008000814 */
.L_x_10:
[----:B------:R-:W-:Y:S05]  /*0560*/  BSYNC B0 ;  /* 0x0000000000007941 */ /* 0x000fea0003800000 */
.L_x_7:
[----:B-12345:R-:W1:Y:S02]  /*0570*/  @!P2 LDS R2, [UR20+0x8] ;  /* 0x00000814ff02a984 */ /* 0x03ee640008000800 */
[----:B-1----:R-:W-:-:S05]  /*0580*/  @!P2 LOP3.LUT R2, R2, 0x8000, RZ, 0xb8, !PT ;  /* 0x000080000202a812 */ /* 0x002fca00078eb8ff */
[----:B------:R3:W-:Y:S02]  /*0590*/  @!P2 STS [UR20+0x8], R2 ;  /* 0x00000802ff00a988 */ /* 0x0007e40008000814 */
.L_x_11:
[----:B------:R-:W-:Y:S05]  /*05a0*/  BSYNC B1 ;  /* 0x0000000000017941 */ /* 0x000fea0003800000 */
.L_x_6:
[----:B------:R-:W-:Y:S05]  /*05b0*/  WARPSYNC.ALL ;  /* 0x0000000000007948 */ /* 0x000fea0003800000 */
[----:B------:R-:W-:Y:S05]  /*05c0*/  @P0 BRA `(.L_x_12) ;  /* 0x0000000000280947 */ /* 0x000fea0003800000 */
[----:B-123--:R-:W1:Y:S01]  /*05d0*/  S2R R2, SR_LANEID ;  /* 0x0000000000027919 */ /* 0x00ee620000000000 */
[----:B------:R-:W-:Y:S05]  /*05e0*/  WARPSYNC.ALL ;  /* 0x0000000000007948 */ /* 0x000fea0003800000 */
[----:B-1----:R-:W-:-:S05]  /*05f0*/  IMAD.SHL.U32 R5, R2, 0x4, RZ ;  /* 0x0000000402057824 */ /* 0x002fca00078e00ff */
[----:B------:R-:W1:Y:S01]  /*0600*/  LDS R7, [R5+UR20] ;  /* 0x0000001405077984 */ /* 0x000e620008000800 */
[----:B------:R-:W-:-:S05]  /*0610*/  IADD3 R2, P1, R5, UR22, RZ ;  /* 0x0000001605027c10 */ /* 0x000fca000ff3e0ff */
[----:B------:R-:W-:-:S05]  /*0620*/  IMAD.X R3, RZ, RZ, UR23, P1 ;  /* 0x00000017ff037e24 */ /* 0x000fca00088e06ff */
[----:B-1----:R4:W5:Y:S01]  /*0630*/  ATOMG.E.EXCH.STRONG.GPU PT, RZ, [R2], R7 ;  /* 0x0000000702ff73a8 */ /* 0x00296200041ee100 */
[----:B------:R-:W-:-:S04]  /*0640*/  DEPBAR {5,4,3,2,1,0} ;  /* 0x0000003f0000791a */ /* 0x000fc80000000000 */
[----:B------:R4:W-:Y:S01]  /*0650*/  UTMACCTL.IV [UR22] ;  /* 0x00000000160079b9 */ /* 0x0009e20008000000 */
[----:B------:R-:W-:Y:S01]  /*0660*/  NOP ;  /* 0x0000000000007918 */ /* 0x000fe20000000000 */
.L_x_12:
[----:B------:R-:W-:Y:S05]  /*0670*/  @P0 BRA `(.L_x_13) ;  /* 0x00000000000c0947 */ /* 0x000fea0003800000 */
[----:B------:R0:W-:Y:S01]  /*0680*/  UTMACMDFLUSH ;  /* 0x00000000000079b7 */ /* 0x0001e20000000000 */
[----:B------:R-:W-:Y:S05]  /*0690*/  @P0 BRA `(.L_x_13) ;  /* 0x0000000000040947 */ /* 0x000fea0003800000 */
[----:B------:R-:W-:-:S04]  /*06a0*/  DEPBAR.LE SB0, 0x0 ;  /* 0x000080000000791a */ /* 0x000fc80000000000 */
.L_x_13:
[----:B------:R-:W-:Y:S05]  /*06b0*/  WARPSYNC.ALL ;  /* 0x0000000000007948 */ /* 0x000fea0003800000 */
[----:B-----5:R-:W-:Y:S06]  /*06c0*/  BAR.SYNC.DEFER_BLOCKING 0x0 ;  /* 0x0000000000007b1d */ /* 0x020fec0000010000 */
[----:B------:R-:W-:Y:S02]  /*06d0*/  BSSY B1, `(.L_x_14) ;  /* 0x000000b000017945 */ /* 0x000fe40003800000 */
[----:B------:R-:W-:Y:S06]  /*06e0*/  BAR.SYNC.DEFER_BLOCKING 0x0 ;  /* 0x0000000000007b1d */ /* 0x000fec0000010000 */
[----:B------:R5:W-:Y:S01]  /*06f0*/  @!P0 STS [R12], RZ ;  /* 0x000000ff0c008388 */ /* 0x000be20000000800 */
[----:B------:R-:W-:Y:S01]  /*0700*/  NOP ;  /* 0x0000000000007918 */ /* 0x000fe20000000000 */
[----:B------:R-:W-:Y:S05]  /*0710*/  @P2 BRA `(.L_x_15) ;  /* 0x0000000000182947 */ /* 0x000fea0003800000 */
[----:B-1234-:R-:W1:Y:S01]  /*0720*/  LDS R2, [UR20+0x8] ;  /* 0x00000814ff027984 */ /* 0x01ee620008000800 */
[----:B------:R-:W2:Y:S01]  /*0730*/  LDC.64 R10, c[0x0][0x218] ;  /* 0x00008600ff0a7b82 */ /* 0x000ea20000000a00 */
[----:B------:R-:W-:Y:S02]  /*0740*/  IMAD.MOV.U32 R3, RZ, RZ, 0x70 ;  /* 0x00000070ff037424 */ /* 0x000fe400078e00ff */
[----:B--2---:R2:W-:Y:S03]  /*0750*/  STS.64 [UR20], R10 ;  /* 0x0000000aff007988 */ /* 0x0045e60008000a14 */
[----:B-1----:R-:W-:-:S05]  /*0760*/  LOP3.LUT R2, R2, 0x10, R3, 0xd8, !PT ;  /* 0x0000001002027812 */ /* 0x002fca00078ed803 */
[----:B------:R2:W-:Y:S02]  /*0770*/  STS [UR20+0x8], R2 ;  /* 0x00000802ff007988 */ /* 0x0005e40008000814 */
.L_x_15:
[----:B----4-:R-:W-:Y:S05]  /*0780*/  BSYNC B1 ;  /* 0x0000000000017941 */ /* 0x010fea0003800000 */
.L_x_14:
[----:B------:R-:W-:Y:S04]  /*0790*/  BSSY B2, `(.L_x_16) ;  /* 0x000000f000027945 */ /* 0x000fe80003800000 */
[----:B------:R-:W-:Y:S04]  /*07a0*/  BSSY B1, `(.L_x_17) ;  /* 0x000000c000017945 */ /* 0x000fe80003800000 */
[----:B------:R-:W-:Y:S05]  /*07b0*/  @P2 BRA `(.L_x_18) ;  /* 0x0000000000282947 */ /* 0x000fea0003800000 */
[----:B-123--:R-:W1:Y:S01]  /*07c0*/  LDS R2, [UR20+0x34] ;  /* 0x00003414ff027984 */ /* 0x00ee620008000800 */
[----:B------:R-:W-:Y:S01]  /*07d0*/  IMAD.MOV.U32 R3, RZ, RZ, 0x1f000000 ;  /* 0x1f000000ff037424 */ /* 0x000fe200078e00ff */
[----:B------:R-:W-:Y:S05]  /*07e0*/  @P2 BREAK B1 ;  /* 0x0000000000012942 */ /* 0x000fea0003800000 */
[----:B-1----:R-:W-:-:S05]  /*07f0*/  LOP3.LUT R2, R2, 0xff000000, R3, 0xb8, !PT ;  /* 0xff00000002027812 */ /* 0x002fca00078eb803 */
[----:B------:R1:W-:Y:S01]  /*0800*/  STS [UR20+0x34], R2 ;  /* 0x00003402ff007988 */ /* 0x0003e20008000814 */
[----:B------:R-:W-:Y:S05]  /*0810*/  @P2 BRA `(.L_x_19) ;  /* 0x0000000000182947 */ /* 0x000fea0003800000 */
[----:B------:R-:W2:Y:S01]  /*0820*/  LDS R3, [UR20+0x38] ;  /* 0x00003814ff037984 */ /* 0x000ea20008000800 */
[----:B-1----:R-:W-:-:S05]  /*0830*/  IMAD.MOV.U32 R2, RZ, RZ, 0xff ;  /* 0x000000ffff027424 */ /* 0x002fca00078e00ff */
[----:B--2---:R-:W-:-:S05]  /*0840*/  LOP3.LUT R2, R3, 0xff, R2, 0xb8, !PT ;  /* 0x000000ff03027812 */ /* 0x004fca00078eb802 */
[----:B------:R4:W-:Y:S02]  /*0850*/  STS [UR20+0x38], R2 ;  /* 0x00003802ff007988 */ /* 0x0009e40008000814 */
.L_x_18:
[----:B------:R-:W-:Y:S05]  /*0860*/  BSYNC B1 ;  /* 0x0000000000017941 */ /* 0x000fea0003800000 */
.L_x_17:
[----:B------:R1:W-:Y:S02]  /*0870*/  @!P2 STS [UR20+0x20], R9 ;  /* 0x00002009ff00a988 */ /* 0x0003e40008000814 */
.L_x_19:
[----:B------:R-:W-:Y:S05]  /*0880*/  BSYNC B2 ;  /* 0x0000000000027941 */ /* 0x000fea0003800000 */
.L_x_16:
[----:B------:R-:W-:Y:S05]  /*0890*/  WARPSYNC.ALL ;  /* 0x0000000000007948 */ /* 0x000fea0003800000 */
[----:B------:R-:W2:Y:S01]  /*08a0*/  LDC R5, c[0x0][0x22c] ;  /* 0x00008b00ff057b82 */ /* 0x000ea20000000800 */
[----:B------:R-:W-:Y:S01]  /*08b0*/  BSSY B2, `(.L_x_20) ;  /* 0x0000010000027945 */ /* 0x000fe20003800000 */
[----:B--2---:R-:W-:-:S05]  /*08c0*/  VIADD R5, R5, 0xffffffff ;  /* 0xffffffff05057836 */ /* 0x004fca0000000000 */
[----:B------:R2:W-:Y:S01]  /*08d0*/  @!P2 STS [UR20+0x24], R5 ;  /* 0x00002405ff00a988 */ /* 0x0005e20008000814 */
[----:B------:R-:W-:Y:S05]  /*08e0*/  @P2 BRA `(.L_x_21) ;  /* 0x0000000000302947 */ /* 0x000fea0003800000 */
[----:B------:R-:W2:Y:S01]  /*08f0*/  LDS R3, [UR20+0x34] ;  /* 0x00003414ff037984 */ /* 0x000ea20008000800 */
[----:B------:R-:W2:Y:S03]  /*0900*/  LDC.64 R10, c[0x0][0x240] ;  /* 0x00009000ff0a7b82 */ /* 0x000ea60000000a00 */
[----:B-1-34-:R-:W1:Y:S01]  /*0910*/  LDS R2, [UR20+0x1c] ;  /* 0x00001c14ff027984 */ /* 0x01ae620008000800 */
[C---:B--2---:R-:W-:Y:S01]  /*0920*/  SHF.L.U64.HI R8, R10.reuse, 0x1, R11 ;  /* 0x000000010a087819 */ /* 0x044fe2000001020b */
[----:B------:R-:W-:-:S03]  /*0930*/  IMAD.SHL.U32 R7, R10, 0x2, RZ ;  /* 0x000000020a077824 */ /* 0x000fc600078e00ff */
[--C-:B------:R-:W-:Y:S02]  /*0940*/  SHF.R.U32.HI R9, RZ, 0x4, R8.reuse ;  /* 0x00000004ff097819 */ /* 0x100fe40000011608 */
[----:B------:R-:W-:-:S05]  /*0950*/  SHF.R.U64 R7, R7, 0x4, R8 ;  /* 0x0000000407077819 */ /* 0x000fca0000001208 */
[----:B------:R2:W-:Y:S01]  /*0960*/  STS [UR20+0xc], R7 ;  /* 0x00000c07ff007988 */ /* 0x0005e20008000814 */
[----:B------:R-:W-:Y:S02]  /*0970*/  LOP3.LUT R3, R3, 0x7, RZ, 0xb8, !PT ;  /* 0x0000000703037812 */ /* 0x000fe400078eb8ff */
[----:B-1----:R-:W-:-:S03]  /*0980*/  LOP3.LUT R2, R2, 0xf, R9, 0xb8, !PT ;  /* 0x0000000f02027812 */ /* 0x002fc600078eb809 */
[----:B------:R2:W-:Y:S04]  /*0990*/  STS [UR20+0x34], R3 ;  /* 0x00003403ff007988 */ /* 0x0005e80008000814 */
[----:B------:R2:W-:Y:S02]  /*09a0*/  STS [UR20+0x1c], R2 ;  /* 0x00001c02ff007988 */ /* 0x0005e40008000814 */
.L_x_21:
[----:B------:R-:W-:Y:S05]  /*09b0*/  BSYNC B2 ;  /* 0x0000000000027941 */ /* 0x000fea0003800000 */
.L_x_20:
[----:B------:R-:W-:Y:S04]  /*09c0*/  BSSY B3, `(.L_x_22) ;  /* 0x000001a000037945 */ /* 0x000fe80003800000 */
[----:B------:R-:W-:Y:S04]  /*09d0*/  BSSY B2, `(.L_x_23) ;  /* 0x0000015000027945 */ /* 0x000fe80003800000 */
[----:B------:R-:W-:Y:S05]  /*09e0*/  @P2 BRA `(.L_x_24) ;  /* 0x0000000000202947 */ /* 0x000fea0003800000 */
[----:B-1234-:R-:W1:Y:S02]  /*09f0*/  LDS R2, [UR20+0x34] ;  /* 0x00003414ff027984 */ /* 0x01ee640008000800 */
[----:B-1----:R-:W-:-:S05]  /*0a00*/  LOP3.LUT R2, R2, 0x38, RZ, 0xb8, !PT ;  /* 0x0000003802027812 */ /* 0x002fca00078eb8ff */
[----:B------:R1:W-:Y:S01]  /*0a10*/  STS [UR20+0x34], R2 ;  /* 0x00003402ff007988 */ /* 0x0003e20008000814 */
[----:B------:R-:W-:Y:S05]  /*0a20*/  @P2 BRA `(.L_x_25) ;  /* 0x0000000000202947 */ /* 0x000fea0003800000 */
[----:B-1----:R-:W1:Y:S01]  /*0a30*/  LDS R2, [UR20+0x8] ;  /* 0x00000814ff027984 */ /* 0x002e620008000800 */
[----:B------:R-:W-:-:S05]  /*0a40*/  IMAD.MOV.U32 R3, RZ, RZ, 0x780 ;  /* 0x00000780ff037424 */ /* 0x000fca00078e00ff */
[----:B-1----:R-:W-:-:S05]  /*0a50*/  LOP3.LUT R2, R2, 0x300, R3, 0xd8, !PT ;  /* 0x0000030002027812 */ /* 0x002fca00078ed803 */
[----:B------:R1:W-:Y:S02]  /*0a60*/  STS [UR20+0x8], R2 ;  /* 0x00000802ff007988 */ /* 0x0003e40008000814 */
.L_x_24:
[----:B------:R-:W-:Y:S05]  /*0a70*/  @P2 BRA `(.L_x_26) ;  /* 0x0000000000282947 */ /* 0x000fea0003800000 */
[----:B-1234-:R-:W1:Y:S02]  /*0a80*/  LDS R2, [UR20+0x8] ;  /* 0x00000814ff027984 */ /* 0x01ee640008000800 */
[----:B-1----:R-:W-:-:S05]  /*0a90*/  LOP3.LUT R2, R2, 0x1800, RZ, 0xb8, !PT ;  /* 0x0000180002027812 */ /* 0x002fca00078eb8ff */
[----:B------:R2:W-:Y:S02]  /*0aa0*/  STS [UR20+0x8], R2 ;  /* 0x00000802ff007988 */ /* 0x0005e40008000814 */
.L_x_25:
[----:B------:R-:W-:Y:S05]  /*0ab0*/  @P2 BREAK B2 ;  /* 0x0000000000022942 */ /* 0x000fea0003800000 */
[----:B------:R-:W-:Y:S05]  /*0ac0*/  @P2 BRA `(.L_x_27) ;  /* 0x0000000000242947 */ /* 0x000fea0003800000 */
[----:B-12---:R-:W1:Y:S01]  /*0ad0*/  LDS R2, [UR20+0x8] ;  /* 0x00000814ff027984 */ /* 0x006e620008000800 */
[----:B------:R-:W-:-:S05]  /*0ae0*/  IMAD.MOV.U32 R3, RZ, RZ, 0x6000 ;  /* 0x00006000ff037424 */ /* 0x000fca00078e00ff */
[----:B-1----:R-:W-:-:S04]  /*0af0*/  LOP3.LUT R2, R2, 0x4000, R3, 0xd8, !PT ;  /* 0x0000400002027812 */ /* 0x002fc800078ed803 */
[----:B------:R-:W-:-:S05]  /*0b00*/  LOP3.LUT R2, R2, 0x400000, RZ, 0xb8, !PT ;  /* 0x0040000002027812 */ /* 0x000fca00078eb8ff */
[----:B------:R1:W-:Y:S02]  /*0b10*/  STS [UR20+0x8], R2 ;  /* 0x00000802ff007988 */ /* 0x0003e40008000814 */
.L_x_26:
[----:B------:R-:W-:Y:S05]  /*0b20*/  BSYNC B2 ;  /* 0x0000000000027941 */ /* 0x000fea0003800000 */
.L_x_23:
[----:B-1234-:R-:W1:Y:S02]  /*0b30*/  @!P2 LDS R2, [UR20+0x8] ;  /* 0x00000814ff02a984 */ /* 0x01ee640008000800 */
[----:B-1----:R-:W-:-:S05]  /*0b40*/  @!P2 LOP3.LUT R2, R2, 0x8000, RZ, 0xb8, !PT ;  /* 0x000080000202a812 */ /* 0x002fca00078eb8ff */
[----:B------:R3:W-:Y:S02]  /*0b50*/  @!P2 STS [UR20+0x8], R2 ;  /* 0x00000802ff00a988 */ /* 0x0007e40008000814 */
.L_x_27:
[----:B------:R-:W-:Y:S05]  /*0b60*/  BSYNC B3 ;  /* 0x0000000000037941 */ /* 0x000fea0003800000 */
.L_x_22:
[----:B------:R-:W-:Y:S05]  /*0b70*/  WARPSYNC.ALL ;  /* 0x0000000000007948 */ /* 0x000fea0003800000 */
[----:B------:R-:W-:-:S04]  /*0b80*/  UIADD3 UR25, UR5, 0x80, URZ ;  /* 0x0000008005197890 */ /* 0x000fc8000fffe03f */
[----:B------:R-:W-:-:S04]  /*0b90*/  UIADD3 UR24, UP0, UR25, UR26, URZ ;  /* 0x0000001a19187290 */ /* 0x000fc8000ff1e03f */
[----:B------:R-:W-:Y:S01]  /*0ba0*/  ULEA.HI.X.SX32 UR25, UR25, UR27, 0x1, UP0 ;  /* 0x0000001b19197291 */ /* 0x000fe200080f0e3f */
[----:B------:R-:W-:Y:S11]  /*0bb0*/  @P0 BRA `(.L_x_28) ;  /* 0x0000000000280947 */ /* 0x000ff60003800000 */
[----:B-123--:R-:W1:Y:S01]  /*0bc0*/  S2R R2, SR_LANEID ;  /* 0x0000000000027919 */ /* 0x00ee620000000000 */
[----:B------:R-:W-:Y:S05]  /*0bd0*/  WARPSYNC.ALL ;  /* 0x0000000000007948 */ /* 0x000fea0003800000 */
[----:B-1----:R-:W-:-:S05]  /*0be0*/  IMAD.SHL.U32 R8, R2, 0x4, RZ ;  /* 0x0000000402087824 */ /* 0x002fca00078e00ff */
[----:B------:R-:W1:Y:S01]  /*0bf0*/  LDS R7, [R8+UR20] ;  /* 0x0000001408077984 */ /* 0x000e620008000800 */
[----:B------:R-:W-:-:S05]  /*0c00*/  IADD3 R2, P1, R8, UR24, RZ ;  /* 0x0000001808027c10 */ /* 0x000fca000ff3e0ff */
[----:B------:R-:W-:-:S05]  /*0c10*/  IMAD.X R3, RZ, RZ, UR25, P1 ;  /* 0x00000019ff037e24 */ /* 0x000fca00088e06ff */
[----:B-1----:R4:W2:Y:S01]  /*0c20*/  ATOMG.E.EXCH.STRONG.GPU PT, RZ, [R2], R7 ;  /* 0x0000000702ff73a8 */ /* 0x0028a200041ee100 */
[----:B------:R-:W-:-:S04]  /*0c30*/  DEPBAR {5,4,3,2,1,0} ;  /* 0x0000003f0000791a */ /* 0x000fc80000000000 */
[----:B------:R4:W-:Y:S01]  /*0c40*/  UTMACCTL.IV [UR24] ;  /* 0x00000000180079b9 */ /* 0x0009e20008000000 */
[----:B------:R-:W-:Y:S01]  /*0c50*/  NOP ;  /* 0x0000000000007918 */ /* 0x000fe20000000000 */
.L_x_28:
[----:B------:R-:W-:Y:S05]  /*0c60*/  @P0 BRA `(.L_x_29) ;  /* 0x00000000000c0947 */ /* 0x000fea0003800000 */
[----:B------:R0:W-:Y:S01]  /*0c70*/  UTMACMDFLUSH ;  /* 0x00000000000079b7 */ /* 0x0001e20000000000 */
[----:B------:R-:W-:Y:S05]  /*0c80*/  @P0 BRA `(.L_x_29) ;  /* 0x0000000000040947 */ /* 0x000fea0003800000 */
[----:B------:R-:W-:-:S04]  /*0c90*/  DEPBAR.LE SB0, 0x0 ;  /* 0x000080000000791a */ /* 0x000fc80000000000 */
.L_x_29:
[----:B------:R-:W-:Y:S05]  /*0ca0*/  WARPSYNC.ALL ;  /* 0x0000000000007948 */ /* 0x000fea0003800000 */
[----:B--2---:R-:W-:Y:S06]  /*0cb0*/  BAR.SYNC.DEFER_BLOCKING 0x0 ;  /* 0x0000000000007b1d */ /* 0x004fec0000010000 */
[----:B------:R-:W-:Y:S02]  /*0cc0*/  BSSY B3, `(.L_x_30) ;  /* 0x000000b000037945 */ /* 0x000fe40003800000 */
[----:B------:R-:W-:Y:S06]  /*0cd0*/  BAR.SYNC.DEFER_BLOCKING 0x0 ;  /* 0x0000000000007b1d */ /* 0x000fec0000010000 */
[----:B------:R2:W-:Y:S01]  /*0ce0*/  @!P0 STS [R12], RZ ;  /* 0x000000ff0c008388 */ /* 0x0005e20000000800 */
[----:B------:R-:W-:Y:S01]  /*0cf0*/  NOP ;  /* 0x0000000000007918 */ /* 0x000fe20000000000 */
[----:B------:R-:W-:Y:S05]  /*0d00*/  @P2 BRA `(.L_x_31) ;  /* 0x0000000000182947 */ /* 0x000fea0003800000 */
[----:B-1-34-:R-:W1:Y:S01]  /*0d10*/  LDS R2, [UR20+0x8] ;  /* 0x00000814ff027984 */ /* 0x01ae620008000800 */
[----:B------:R-:W3:Y:S01]  /*0d20*/  LDC.64 R8, c[0x0][0x220] ;  /* 0x00008800ff087b82 */ /* 0x000ee20000000a00 */
[----:B------:R-:W-:Y:S02]  /*0d30*/  IMAD.MOV.U32 R3, RZ, RZ, 0x70 ;  /* 0x00000070ff037424 */ /* 0x000fe400078e00ff */
[----:B---3--:R3:W-:Y:S03]  /*0d40*/  STS.64 [UR20], R8 ;  /* 0x00000008ff007988 */ /* 0x0087e60008000a14 */
[----:B-1----:R-:W-:-:S05]  /*0d50*/  LOP3.LUT R2, R2, 0x10, R3, 0xd8, !PT ;  /* 0x0000001002027812 */ /* 0x002fca00078ed803 */
[----:B------:R3:W-:Y:S02]  /*0d60*/  STS [UR20+0x8], R2 ;  /* 0x00000802ff007988 */ /* 0x0007e40008000814 */
.L_x_31:
[----:B----4-:R-:W-:Y:S05]  /*0d70*/  BSYNC B3 ;  /* 0x0000000000037941 */ /* 0x010fea0003800000 */
.L_x_30:
[----:B------:R-:W-:Y:S04]  /*0d80*/  BSSY B4, `(.L_x_32) ;  /* 0x0000011000047945 */ /* 0x000fe80003800000 */
[----:B------:R-:W-:Y:S04]  /*0d90*/  BSSY B3, `(.L_x_33) ;  /* 0x000000e000037945 */ /* 0x000fe80003800000 */
[----:B------:R-:W-:Y:S05]  /*0da0*/  @P2 BRA `(.L_x_34) ;  /* 0x0000000000242947 */ /* 0x000fea0003800000 */
[----:B-1-3--:R-:W1:Y:S01]  /*0db0*/  LDS R2, [UR20+0x34] ;  /* 0x00003414ff027984 */ /* 0x00ae620008000800 */
[----:B------:R-:W-:-:S05]  /*0dc0*/  IMAD.MOV.U32 R3, RZ, RZ, 0x3f000000 ;  /* 0x3f000000ff037424 */ /* 0x000fca00078e00ff */
[----:B-1----:R-:W-:-:S05]  /*0dd0*/  LOP3.LUT R2, R2, 0xff000000, R3, 0xb8, !PT ;  /* 0xff00000002027812 */ /* 0x002fca00078eb803 */
[----:B------:R1:W-:Y:S01]  /*0de0*/  STS [UR20+0x34], R2 ;  /* 0x00003402ff007988 */ /* 0x0003e20008000814 */
[----:B------:R-:W-:Y:S05]  /*0df0*/  @P2 BRA `(.L_x_35) ;  /* 0x00000000001c2947 */ /* 0x000fea0003800000 */
[----:B-1----:R-:W1:Y:S01]  /*0e00*/  LDS R2, [UR20+0x38] ;  /* 0x00003814ff027984 */ /* 0x002e620008000800 */
[----:B------:R-:W-:-:S05]  /*0e10*/  IMAD.MOV.U32 R3, RZ, RZ, 0x7f ;  /* 0x0000007fff037424 */ /* 0x000fca00078e00ff */
[----:B-1----:R-:W-:-:S05]  /*0e20*/  LOP3.LUT R2, R2, 0xff, R3, 0xb8, !PT ;  /* 0x000000ff02027812 */ /* 0x002fca00078eb803 */
[----:B------:R4:W-:Y:S02]  /*0e30*/  STS [UR20+0x38], R2 ;  /* 0x00003802ff007988 */ /* 0x0009e40008000814 */
.L_x_34:
[----:B------:R-:W-:Y:S05]  /*0e40*/  @P2 BREAK B3 ;  /* 0x0000000000032942 */ /* 0x000fea0003800000 */
[----:B------:R-:W-:Y:S05]  /*0e50*/  @P2 BRA `(.L_x_36) ;  /* 0x00000000000c2947 */ /* 0x000fea0003800000 */
[----:B------:R1:W-:Y:S02]  /*0e60*/  STS [UR20+0x20], R5 ;  /* 0x00002005ff007988 */ /* 0x0003e40008000814 */
.L_x_35:
[----:B------:R-:W-:Y:S05]  /*0e70*/  BSYNC B3 ;  /* 0x0000000000037941 */ /* 0x000fea0003800000 */
.L_x_33:
[----:B------:R1:W-:Y:S02]  /*0e80*/  @!P2 STS [UR20+0x24], R4 ;  /* 0x00002404ff00a988 */ /* 0x0003e40008000814 */
.L_x_36:
[----:B------:R-:W-:Y:S05]  /*0e90*/  BSYNC B4 ;  /* 0x0000000000047941 */ /* 0x000fea0003800000 */
.L_x_32:
[----:B------:R-:W-:Y:S05]  /*0ea0*/  WARPSYNC.ALL ;  /* 0x0000000000007948 */ /* 0x000fea0003800000 */
[----:B------:R-:W-:Y:S04]  /*0eb0*/  BSSY B4, `(.L_x_37) ;  /* 0x000000e000047945 */ /* 0x000fe80003800000 */
[----:B------:R-:W-:Y:S05]  /*0ec0*/  @P2 BRA `(.L_x_38) ;  /* 0x0000000000302947 */ /* 0x000fea0003800000 */
[----:B------:R-:W5:Y:S01]  /*0ed0*/  LDS R3, [UR20+0x34] ;  /* 0x00003414ff037984 */ /* 0x000f620008000800 */
[----:B-1----:R-:W1:Y:S03]  /*0ee0*/  LDC.64 R4, c[0x0][0x248] ;  /* 0x00009200ff047b82 */ /* 0x002e660000000a00 */
[----:B---34-:R-:W3:Y:S01]  /*0ef0*/  LDS R2, [UR20+0x1c] ;  /* 0x00001c14ff027984 */ /* 0x018ee20008000800 */
[C---:B-1----:R-:W-:Y:S01]  /*0f00*/  SHF.L.U64.HI R5, R4.reuse, 0x1, R5 ;  /* 0x0000000104057819 */ /* 0x042fe20000010205 */
[----:B------:R-:W-:-:S03]  /*0f10*/  IMAD.SHL.U32 R4, R4, 0x2, RZ ;  /* 0x0000000204047824 */ /* 0x000fc600078e00ff */
[--C-:B------:R-:W-:Y:S02]  /*0f20*/  SHF.R.U32.HI R7, RZ, 0x4, R5.reuse ;  /* 0x00000004ff077819 */ /* 0x100fe40000011605 */
[----:B------:R-:W-:-:S05]  /*0f30*/  SHF.R.U64 R4, R4, 0x4, R5 ;  /* 0x0000000404047819 */ /* 0x000fca0000001205 */
[----:B------:R1:W-:Y:S01]  /*0f40*/  STS [UR20+0xc], R4 ;  /* 0x00000c04ff007988 */ /* 0x0003e20008000814 */
[----:B-----5:R-:W-:Y:S02]  /*0f50*/  LOP3.LUT R3, R3, 0x7, RZ, 0xb8, !PT ;  /* 0x0000000703037812 */ /* 0x020fe400078eb8ff */
[----:B---3--:R-:W-:-:S03]  /*0f60*/  LOP3.LUT R2, R2, 0xf, R7, 0xb8, !PT ;  /* 0x0000000f02027812 */ /* 0x008fc600078eb807 */
[----:B------:R1:W-:Y:S04]  /*0f70*/  STS [UR20+0x34], R3 ;  /* 0x00003403ff007988 */ /* 0x0003e80008000814 */
[----:B------:R1:W-:Y:S02]  /*0f80*/  STS [UR20+0x1c], R2 ;  /* 0x00001c02ff007988 */ /* 0x0003e40008000814 */
.L_x_38:
[----:B------:R-:W-:Y:S05]  /*0f90*/  BSYNC B4 ;  /* 0x0000000000047941 */ /* 0x000fea0003800000 */
.L_x_37:
        /* <DEDUP_REMOVED lines=11> */
.L_x_41:
[----:B------:R-:W-:Y:S05]  /*1050*/  @P2 BRA `(.L_x_43) ;  /* 0x0000000000282947 */ /* 0x000fea0003800000 */
[----:B-1-34-:R-:W1:Y:S02]  /*1060*/  LDS R2, [UR20+0x8] ;  /* 0x00000814ff027984 */ /* 0x01ae640008000800 */
[----:B-1----:R-:W-:-:S05]  /*1070*/  LOP3.LUT R2, R2, 0x1800, RZ, 0xb8, !PT ;  /* 0x0000180002027812 */ /* 0x002fca00078eb8ff */
[----:B------:R3:W-:Y:S02]  /*1080*/  STS [UR20+0x8], R2 ;  /* 0x00000802ff007988 */ /* 0x0007e40008000814 */
.L_x_42:
[----:B------:R-:W-:Y:S05]  /*1090*/  @P2 BREAK B5 ;  /* 0x0000000000052942 */ /* 0x000fea0003800000 */
[----:B------:R-:W-:Y:S05]  /*10a0*/  @P2 BRA `(.L_x_44) ;  /* 0x0000000000242947 */ /* 0x000fea0003800000 */
[----:B-1-3--:R-:W1:Y:S01]  /*10b0*/  LDS R2, [UR20+0x8] ;  /* 0x00000814ff027984 */ /* 0x00ae620008000800 */
[----:B------:R-:W-:-:S05]  /*10c0*/  IMAD.MOV.U32 R3, RZ, RZ, 0x6000 ;  /* 0x00006000ff037424 */ /* 0x000fca00078e00ff */
[----:B-1----:R-:W-:-:S04]  /*10d0*/  LOP3.LUT R2, R2, 0x6000, R3, 0xd8, !PT ;  /* 0x0000600002027812 */ /* 0x002fc800078ed803 */
[----:B------:R-:W-:-:S05]  /*10e0*/  LOP3.LUT R2, R2, 0x400000, RZ, 0xb8, !PT ;  /* 0x0040000002027812 */ /* 0x000fca00078eb8ff */
[----:B------:R1:W-:Y:S02]  /*10f0*/  STS [UR20+0x8], R2 ;  /* 0x00000802ff007988 */ /* 0x0003e40008000814 */
.L_x_43:
[----:B------:R-:W-:Y:S05]  /*1100*/  BSYNC B5 ;  /* 0x0000000000057941 */ /* 0x000fea0003800000 */
.L_x_40:
[----:B-1-34-:R-:W1:Y:S02]  /*1110*/  @!P2 LDS R2, [UR20+0x8] ;  /* 0x00000814ff02a984 */ /* 0x01ae640008000800 */
[----:B-1----:R-:W-:-:S05]  /*1120*/  @!P2 LOP3.LUT R2, R2, 0x8000, RZ, 0xb8, !PT ;  /* 0x000080000202a812 */ /* 0x002fca00078eb8ff */
[----:B------:R4:W-:Y:S02]  /*1130*/  @!P2 STS [UR20+0x8], R2 ;  /* 0x00000802ff00a988 */ /* 0x0009e40008000814 */
.L_x_44:
[----:B------:R-:W-:Y:S05]  /*1140*/  BSYNC B4 ;  /* 0x0000000000047941 */ /* 0x000fea0003800000 */
.L_x_39:
[----:B------:R-:W-:Y:S05]  /*1150*/  WARPSYNC.ALL ;  /* 0x0000000000007948 */ /* 0x000fea0003800000 */
[----:B------:R-:W-:Y:S01]  /*1160*/  UIADD3 UR5, UR5, 0x100, URZ ;  /* 0x0000010005057890 */ /* 0x000fe2000fffe03f */
[----:B------:R-:W-:Y:S01]  /*1170*/  ISETP.GE.AND P1, PT, R13, 0x1, PT ;  /* 0x000000010d00780c */ /* 0x000fe20003f26270 */
[----:B------:R-:W-:Y:S01]  /*1180*/  IMAD.MOV.U32 R24, RZ, RZ, RZ ;  /* 0x000000ffff187224 */ /* 0x000fe200078e00ff */
[----:B------:R-:W-:Y:S01]  /*1190*/  SHF.R.U32.HI R7, RZ, 0x5, R0 ;  /* 0x00000005ff077819 */ /* 0x000fe20000011600 */
[----:B------:R-:W-:-:S04]  /*11a0*/  UIADD3 UR26, UP0, UR5, UR26, URZ ;  /* 0x0000001a051a7290 */ /* 0x000fc8000ff1e03f */
[----:B------:R-:W-:Y:S01]  /*11b0*/  ULEA.HI.X.SX32 UR27, UR5, UR27, 0x1, UP0 ;  /* 0x0000001b051b7291 */ /* 0x000fe200080f0e3f */
[----:B------:R-:W-:Y:S11]  /*11c0*/  @P0 BRA `(.L_x_45) ;  /* 0x0000000000280947 */ /* 0x000ff60003800000 */
[----:B-1-34-:R-:W1:Y:S01]  /*11d0*/  S2R R2, SR_LANEID ;  /* 0x0000000000027919 */ /* 0x01ae620000000000 */
[----:B------:R-:W-:Y:S05]  /*11e0*/  WARPSYNC.ALL ;  /* 0x0000000000007948 */ /* 0x000fea0003800000 */
[----:B-1----:R-:W-:-:S05]  /*11f0*/  IMAD.SHL.U32 R4, R2, 0x4, RZ ;  /* 0x0000000402047824 */ /* 0x002fca00078e00ff */
[----:B------:R-:W1:Y:S01]  /*1200*/  LDS R5, [R4+UR20] ;  /* 0x0000001404057984 */ /* 0x000e620008000800 */
[----:B------:R-:W-:-:S05]  /*1210*/  IADD3 R2, P3, R4, UR26, RZ ;  /* 0x0000001a04027c10 */ /* 0x000fca000ff7e0ff */
[----:B------:R-:W-:-:S05]  /*1220*/  IMAD.X R3, RZ, RZ, UR27, P3 ;  /* 0x0000001bff037e24 */ /* 0x000fca00098e06ff */
[----:B-1----:R1:W3:Y:S01]  /*1230*/  ATOMG.E.EXCH.STRONG.GPU PT, RZ, [R2], R5 ;  /* 0x0000000502ff73a8 */ /* 0x0022e200041ee100 */
[----:B------:R-:W-:-:S04]  /*1240*/  DEPBAR {5,4,3,2,1,0} ;  /* 0x0000003f0000791a */ /* 0x000fc80000000000 */
[----:B------:R1:W-:Y:S01]  /*1250*/  UTMACCTL.IV [UR26] ;  /* 0x000000001a0079b9 */ /* 0x0003e20008000000 */
[----:B------:R-:W-:Y:S01]  /*1260*/  NOP ;  /* 0x0000000000007918 */ /* 0x000fe20000000000 */
.L_x_45:
[----:B------:R-:W-:Y:S05]  /*1270*/  @P0 BRA `(.L_x_46) ;  /* 0x00000000000c0947 */ /* 0x000fea0003800000 */
[----:B------:R0:W-:Y:S01]  /*1280*/  UTMACMDFLUSH ;  /* 0x00000000000079b7 */ /* 0x0001e20000000000 */
[----:B------:R-:W-:Y:S05]  /*1290*/  @P0 BRA `(.L_x_46) ;  /* 0x0000000000040947 */ /* 0x000fea0003800000 */
[----:B------:R-:W-:-:S04]  /*12a0*/  DEPBAR.LE SB0, 0x0 ;  /* 0x000080000000791a */ /* 0x000fc80000000000 */
.L_x_46:
[----:B------:R-:W-:Y:S05]  /*12b0*/  WARPSYNC.ALL ;  /* 0x0000000000007948 */ /* 0x000fea0003800000 */
[----:B---3--:R-:W-:Y:S01]  /*12c0*/  BAR.SYNC.DEFER_BLOCKING 0x0 ;  /* 0x0000000000007b1d */ /* 0x008fe20000010000 */
[----:B------:R-:W-:Y:S01]  /*12d0*/  R2UR UR21, R7 ;  /* 0x00000000071572ca */ /* 0x000fe200000e0000 */
[----:B------:R-:W-:Y:S01]  /*12e0*/  USHF.L.U32 UR15, UR30, 0x8, URZ ;  /* 0x000000081e0f7899 */ /* 0x000fe2000800063f */
[----:B------:R-:W-:Y:S01]  /*12f0*/  IMAD.MOV.U32 R25, RZ, RZ, RZ ;  /* 0x000000ffff197224 */ /* 0x000fe200078e00ff */
[----:B------:R-:W-:Y:S02]  /*1300*/  CS2R R26, SRZ ;  /* 0x00000000001a7805 */ /* 0x000fe4000001ff00 */
[----:B------:R-:W-:Y:S01]  /*1310*/  CS2R R28, SRZ ;  /* 0x00000000001c7805 */ /* 0x000fe2000001ff00 */
[----:B------:R-:W-:Y:S01]  /*1320*/  VOTEU.ALL UP0, P2 ;  /* 0x00000000003f7886 */ /* 0x000fe20001000000 */
[----:B------:R-:W-:Y:S01]  /*1330*/  UMOV UR6, 0x1 ;  /* 0x0000000100067882 */ /* 0x000fe20000000000 */
[----:B------:R-:W-:Y:S01]  /*1340*/  VOTEU.ALL UP1, P2 ;  /* 0x00000000003f7886 */ /* 0x000fe20001020000 */
[----:B------:R-:W-:Y:S01]  /*1350*/  VOTEU.ALL UP2, P2 ;  /* 0x00000000003f7886 */ /* 0x000fe20001040000 */
[----:B------:R-:W-:Y:S01]  /*1360*/  CS2R R30, SRZ ;  /* 0x00000000001e7805 */ /* 0x000fe2000001ff00 */
[----:B------:R-:W-:-:S04]  /*1370*/  @!UP0 UIADD3 UR8, -UR6, 0x100000, URZ ;  /* 0x0010000006088890 */ /* 0x000fc8000fffe13f */
[----:B------:R-:W-:Y:S02]  /*1380*/  @!UP0 USHF.L.U32 UR9, UR8, 0xb, URZ ;  /* 0x0000000b08098899 */ /* 0x000fe4000800063f */
[----:B------:R-:W-:Y:S01]  /*1390*/  @!UP0 USHF.L.U32 UR8, UR8, 0x1, URZ ;  /* 0x0000000108088899 */ /* 0x000fe2000800063f */
        /* <DEDUP_REMOVED lines=9> */
[----:B------:R-:W-:Y:S01]  /*1430*/  VOTEU.ALL UP0, P2 ;  /* 0x00000000003f7886 */ /* 0x000fe20001000000 */
[----:B------:R-:W-:Y:S02]  /*1440*/  CS2R R38, SRZ ;  /* 0x0000000000267805 */ /* 0x000fe4000001ff00 */
[----:B------:R-:W-:Y:S02]  /*1450*/  CS2R R40, SRZ ;  /* 0x0000000000287805 */ /* 0x000fe4000001ff00 */
[----:B------:R-:W-:Y:S02]  /*1460*/  CS2R R42, SRZ ;  /* 0x00000000002a7805 */ /* 0x000fe4000001ff00 */
[----:B------:R-:W-:-:S02]  /*1470*/  CS2R R44, SRZ ;  /* 0x00000000002c7805 */ /* 0x000fc4000001ff00 */
[----:B------:R-:W-:Y:S02]  /*1480*/  CS2R R46, SRZ ;  /* 0x00000000002e7805 */ /* 0x000fe4000001ff00 */
[----:B------:R-:W-:Y:S01]  /*1490*/  CS2R R48, SRZ ;  /* 0x0000000000307805 */ /* 0x000fe2000001ff00 */
[----:B------:R-:W3:Y:S02]  /*14a0*/  FENCE.VIEW.ASYNC.S ;  /* 0x00000000000073c6 */ /* 0x000ee40000000000 */
[----:B---3--:R-:W3:Y:S02]  /*14b0*/  @!UP0 SYNCS.EXCH.64 URZ, [UR20+0x12000], UR8 ;  /* 0x01200008143f85b2 */ /* 0x008ee40008000100 */
[----:B---3--:R-:W-:Y:S01]  /*14c0*/  BAR.SYNC.DEFER_BLOCKING 0x0 ;  /* 0x0000000000007b1d */ /* 0x008fe20000010000 */
[----:B------:R-:W-:Y:S02]  /*14d0*/  CS2R R50, SRZ ;  /* 0x0000000000327805 */ /* 0x000fe4000001ff00 */
[----:B------:R-:W-:-:S02]  /*14e0*/  CS2R R52, SRZ ;  /* 0x0000000000347805 */ /* 0x000fc4000001ff00 */
[----:B------:R-:W-:Y:S02]  /*14f0*/  CS2R R54, SRZ ;  /* 0x0000000000367805 */ /* 0x000fe4000001ff00 */
[----:B------:R-:W-:Y:S02]  /*1500*/  CS2R R56, SRZ ;  /* 0x0000000000387805 */ /* 0x000fe4000001ff00 */
[----:B------:R-:W-:Y:S02]  /*1510*/  CS2R R58, SRZ ;  /* 0x00000000003a7805 */ /* 0x000fe4000001ff00 */
[----:B------:R-:W-:Y:S02]  /*1520*/  CS2R R60, SRZ ;  /* 0x00000000003c7805 */ /* 0x000fe4000001ff00 */
        /* <DEDUP_REMOVED lines=16> */
[----:B------:R-:W-:Y:S01]  /*1630*/  CS2R R94, SRZ ;  /* 0x00000000005e7805 */ /* 0x000fe2000001ff00 */
[----:B------:R3:W4:Y:S02]  /*1640*/  @!UP1 SYNCS.EXCH.64 URZ, [UR20+0x12008], UR10 ;  /* 0x0120080a143f95b2 */ /* 0x0007240008000100 */
[----:B----4-:R-:W-:Y:S01]  /*1650*/  BAR.SYNC.DEFER_BLOCKING 0x0 ;  /* 0x0000000000007b1d */ /* 0x010fe20000010000 */
        /* <DEDUP_REMOVED lines=9> */
[----:B------:R-:W-:Y:S01]  /*16f0*/  CS2R R114, SRZ ;  /* 0x0000000000727805 */ /* 0x000fe2000001ff00 */
[----:B---3--:R-:W-:Y:S01]  /*1700*/  USHF.L.U32 UR11, UR31, 0x7, URZ ;  /* 0x000000071f0b7899 */ /* 0x008fe2000800063f */
        /* <DEDUP_REMOVED lines=12> */
[----:B------:R3:W4:Y:S01]  /*17d0*/  @!UP2 SYNCS.EXCH.64 URZ, [UR20+0x12010], UR6 ;  /* 0x01201006143fa5b2 */ /* 0x0007220008000100 */
[----:B------:R-:W-:Y:S02]  /*17e0*/  CS2R R140, SRZ ;  /* 0x00000000008c7805 */ /* 0x000fe4000001ff00 */
[----:B------:R-:W-:Y:S02]  /*17f0*/  CS2R R142, SRZ ;  /* 0x00000000008e7805 */ /* 0x000fe4000001ff00 */
[----:B------:R-:W-:Y:S02]  /*1800*/  CS2R R144, SRZ ;  /* 0x0000000000907805 */ /* 0x000fe4000001ff00 */
[----:B------:R-:W-:-:S02]  /*1810*/  CS2R R146, SRZ ;  /* 0x0000000000927805 */ /* 0x000fc4000001ff00 */
[----:B------:R-:W-:Y:S02]  /*1820*/  CS2R R148, SRZ ;  /* 0x0000000000947805 */ /* 0x000fe4000001ff00 */
[----:B------:R-:W-:Y:S01]  /*1830*/  CS2R R150, SRZ ;  /* 0x0000000000967805 */ /* 0x000fe2000001ff00 */
[----:B------:R-:W-:Y:S06]  /*1840*/  @!P1 BRA `(.L_x_47) ;  /* 0x0000000800049947 */ /* 0x000fec0003800000 */
        /* <DEDUP_REMOVED lines=63> */
[----:B------:R-:W-:Y:S01]  /*1c40*/  CS2R R150, SRZ ;  /* 0x0000000000967805 */ /* 0x000fe2000001ff00 */
[----:B------:R-:W-:Y:S01]  /*1c50*/  UMOV UR5, URZ ;  /* 0x0000003f00057c82 */ /* 0x000fe20008000000 */
[----:B------:R-:W-:-:S05]  /*1c60*/  UMOV UR10, URZ ;  /* 0x0000003f000a7c82 */ /* 0x000fca0008000000 */
.L_x_49:
[----:B----4-:R-:W-:Y:S01]  /*1c70*/  BAR.SYNC.DEFER_BLOCKING 0x0 ;  /* 0x0000000000007b1d */ /* 0x010fe20000010000 */
[----:B------:R-:W-:Y:S01]  /*1c80*/  ULEA UR32, UR5, UR20, 0x3 ;  /* 0x0000001405207291 */ /* 0x000fe2000f8e183f */
[----:B-1----:R-:W-:Y:S01]  /*1c90*/  @!P2 IMAD.MOV.U32 R3, RZ, RZ, 0x6000 ;  /* 0x00006000ff03a424 */ /* 0x002fe200078e00ff */
[----:B------:R-:W-:Y:S01]  /*1ca0*/  ELECT P0, URZ, PT ;  /* 0x00000000003f782f */ /* 0x000fe20003800000 */
[----:B------:R-:W-:Y:S01]  /*1cb0*/  IMAD.U32 R2, RZ, RZ, UR4 ;  /* 0x00000004ff027e24 */ /* 0x000fe2000f8e00ff */
[----:B------:R-:W-:Y:S02]  /*1cc0*/  ULEA UR8, UR5, UR20, 0xd ;  /* 0x0000001405087291 */ /* 0x000fe4000f8e683f */
[----:B------:R-:W-:Y:S02]  /*1cd0*/  ISETP.LT.U32.AND P0, PT, R6, 0x20, P0 ;  /* 0x000000200600780c */ /* 0x000fe40000701070 */
[----:B------:R-:W-:Y:S02]  /*1ce0*/  ELECT P1, URZ, PT ;  /* 0x00000000003f782f */ /* 0x000fe40003820000 */
[----:B------:R-:W-:Y:S01]  /*1cf0*/  SHF.L.U32 R2, R2, 0x1f, RZ ;  /* 0x0000001f02027819 */ /* 0x000fe200000006ff */
[----:B------:R-:W-:Y:S01]  /*1d00*/  UIADD3 UR8, UR8, 0xc000, URZ ;  /* 0x0000c00008087890 */ /* 0x000fe2000fffe03f */
[----:B------:R-:W-:Y:S01]  /*1d10*/  ISETP.LT.U32.AND P1, PT, R6, 0x20, P1 ;  /* 0x000000200600780c */ /* 0x000fe20000f21070 */
[----:B------:R-:W-:Y:S01]  /*1d20*/  ULEA UR12, UR5, UR20, 0xe ;  /* 0x00000014050c7291 */ /* 0x000fe2000f8e703f */
[----:B------:R-:W-:Y:S01]  /*1d30*/  UMOV UR14, UR10 ;  /* 0x0000000a000e7c82 */ /* 0x000fe20008000000 */
[----:B------:R-:W-:-:S02]  /*1d40*/  USHF.L.U32 UR16, UR21, 0x6, URZ ;  /* 0x0000000615107899 */ /* 0x000fc4000800063f */
[----:B------:R-:W-:Y:S02]  /*1d50*/  USHF.R.U32.HI UR18, URZ, 0x4, UR12 ;  /* 0x000000043f127899 */ /* 0x000fe4000801160c */
[----:B------:R-:W-:Y:S01]  /*1d60*/  VOTEU.ANY UP0, P0 ;  /* 0x00000000003f7886 */ /* 0x000fe20000000100 */
[----:B------:R-:W-:Y:S01]  /*1d70*/  VOTEU.ANY UP2, P0 ;  /* 0x00000000003f7886 */ /* 0x000fe20000040100 */
[----:B------:R-:W-:Y:S01]  /*1d80*/  ULOP3.LUT UR16, UR16, 0x100, URZ, 0xc0, !UPT ;  /* 0x0000010010107892 */ /* 0x000fe2000f8ec03f */
[----:B------:R1:W-:Y:S01]  /*1d90*/  @!P2 SYNCS.ARRIVE.TRANS64 RZ, [UR32+0x12000], R3 ;  /* 0x01200003ffffa9a7 */ /* 0x0003e20008000020 */
[----:B------:R-:W-:Y:S01]  /*1da0*/  BAR.SYNC.DEFER_BLOCKING 0x0 ;  /* 0x0000000000007b1d */ /* 0x000fe20000010000 */
[----:B------:R-:W-:Y:S02]  /*1db0*/  @UP0 UIADD3 UR9, UR32, 0x12000, URZ ;  /* 0x0001200020090890 */ /* 0x000fe4000fffe03f */
[----:B------:R-:W-:Y:S02]  /*1dc0*/  ULEA.HI UR16, UR8, UR16, URZ, 0x1c ;  /* 0x0000001008107291 */ /* 0x000fe4000f8fe03f */
[----:B------:R-:W-:Y:S01]  /*1dd0*/  USGXT.U32 UR18, UR18, 0xe ;  /* 0x0000000e1212789a */ /* 0x000fe20008000000 */
[----:B---3--:R-:W-:Y:S01]  /*1de0*/  @UP0 UMOV UR6, UR22 ;  /* 0x0000001600060c82 */ /* 0x008fe20008000000 */
[----:B------:R-:W-:Y:S01]  /*1df0*/  @UP0 UMOV UR7, UR23 ;  /* 0x0000001700070c82 */ /* 0x000fe20008000000 */
[----:B------:R-:W-:Y:S01]  /*1e00*/  VOTEU.ANY UP1, P1 ;  /* 0x00000000003f7886 */ /* 0x000fe20000820100 */
[----:B------:R-:W-:Y:S01]  /*1e10*/  VOTEU.ANY UP3, P1 ;  /* 0x00000000003f7886 */ /* 0x000fe20000860100 */
[----:B------:R-:W-:Y:S01]  /*1e20*/  UMOV UR19, 0x80000020 ;  /* 0x8000002000137882 */ /* 0x000fe20000000000 */
[----:B------:R-:W-:-:S02]  /*1e30*/  UMOV UR17, 0x80000020 ;  /* 0x8000002000117882 */ /* 0x000fc40000000000 */
[----:B------:R-:W-:Y:S01]  /*1e40*/  @UP1 UIADD3 UR13, UR32, 0x12000, URZ ;  /* 0x00012000200d1890 */ /* 0x000fe2000fffe03f */
[----:B------:R-:W-:Y:S01]  /*1e50*/  @UP1 UMOV UR28, UR24 ;  /* 0x00000018001c1c82 */ /* 0x000fe20008000000 */
[----:B------:R-:W-:Y:S01]  /*1e60*/  @UP1 UMOV UR29, UR25 ;  /* 0x00000019001d1c82 */ /* 0x000fe20008000000 */
[----:B------:R3:W-:Y:S01]  /*1e70*/  @UP2 UTMALDG.2D [UR8], [UR6] ;  /* 0x00000008060025b4 */ /* 0x0007e20008008000 */
[----:B------:R4:W-:Y:S06]  /*1e80*/  MEMBAR.ALL.CTA ;  /* 0x0000000000007992 */ /* 0x0009ec0000008000 */
[----:B----4-:R-:W4:Y:S01]  /*1e90*/  FENCE.VIEW.ASYNC.S ;  /* 0x00000000000073c6 */ /* 0x010f220000000000 */
[----:B---3--:R-:W-:-:S07]  /*1ea0*/  ULOP3.LUT UR8, UR16, 0x3fff, URZ, 0xc0, !UPT ;  /* 0x00003fff10087892 */ /* 0x008fce000f8ec03f */
[----:B------:R-:W-:Y:S01]  /*1eb0*/  UMOV UR16, UR8 ;  /* 0x0000000800107c82 */ /* 0x000fe20008000000 */
[----:B----4-:R-:W-:Y:S06]  /*1ec0*/  BAR.SYNC.DEFER_BLOCKING 0x0 ;  /* 0x0000000000007b1d */ /* 0x010fec0000010000 */
[----:B------:R1:W-:Y:S02]  /*1ed0*/  @UP3 UTMALDG.2D [UR12], [UR28] ;  /* 0x0000000c1c0035b4 */ /* 0x0003e40008008000 */
[----:B------:R-:W-:Y:S06]  /*1ee0*/  BAR.SYNC.DEFER_BLOCKING 0x0 ;  /* 0x0000000000007b1d */ /* 0x000fec0000010000 */
[----:B------:R-:W3:Y:S02]  /*1ef0*/  SYNCS.PHASECHK.TRANS64.TRYWAIT P0, [UR32+0x12000], R2 ;  /* 0x01200002ff0075a7 */ /* 0x000ee40008000160 */
[----:B-1-3--:R-:W-:Y:S05]  /*1f00*/  @!P0 BRA `(.L_x_48) ;  /* 0x0000000800308947 */ /* 0x00afea0003800000 */
.L_x_50:
[----:B------:R-:W-:Y:S02]  /*1f10*/  WARPGROUP.DEPBAR.LE gsb0, 0x0 ;  /* 0x00008000000079c5 */ /* 0x000fe40000010000 */
[----:B------:R-:W-:Y:S01]  /*1f20*/  WARPGROUP.ARRIVE ;  /* 0x00000000000079c5 */ /* 0x000fe20000000000 */
[----:B------:R-:W1:Y:S01]  /*1f30*/  LDC R2, c[0x0][0x230] ;  /* 0x00008c00ff027b82 */ /* 0x000e620000000800 */
[----:B------:R-:W-:Y:S01]  /*1f40*/  UIADD3 UR10, UR10, 0x20, URZ ;  /* 0x000000200a0a7890 */ /* 0x000fe2000fffe03f */
[----:B------:R-:W-:Y:S01]  /*1f50*/  UMOV UR6, UR18 ;  /* 0x0000001200067c82 */ /* 0x000fe20008000000 */
[----:B------:R-:W-:Y:S02]  /*1f60*/  UMOV UR7, URZ ;  /* 0x0000003f00077c82 */ /* 0x000fe40008000000 */
[----:B------:R-:W-:Y:S01]  /*1f70*/  HGMMA.64x256x16.F32 R24, gdesc[UR16], R24 ;  /* 0x03e00000101879f0 */ /* 0x000fe20008700818 */
[----:B------:R-:W-:Y:S01]  /*1f80*/  UMOV UR16, 0xfffffffe ;  /* 0xfffffffe00107882 */ /* 0x000fe20000000000 */
[----:B------:R-:W-:Y:S01]  /*1f90*/  UMOV UR17, 0x7fffffdf ;  /* 0x7fffffdf00117882 */ /* 0x000fe20000000000 */
[----:B------:R-:W-:-:S02]  /*1fa0*/  UIADD3 UR5, UR5, 0x1, URZ ;  /* 0x0000000105057890 */ /* 0x000fc4000fffe03f */
[----:B------:R-:W-:Y:S02]  /*1fb0*/  UIADD3.64 UR18, UR6, -UR16, URZ ;  /* 0x8000001006127297 */ /* 0x000fe4000fffe03f */
[----:B------:R-:W-:Y:S01]  /*1fc0*/  UISETP.NE.U32.AND UP0, UPT, UR5, 0x3, UPT ;  /* 0x000000030500788c */ /* 0x000fe2000bf05070 */
[----:B------:R-:W-:Y:S01]  /*1fd0*/  UMOV UR6, UR8 ;  /* 0x0000000800067c82 */ /* 0x000fe20008000000 */
[----:B------:R-:W-:Y:S02]  /*1fe0*/  UMOV UR7, URZ ;  /* 0x0000003f00077c82 */ /* 0x000fe40008000000 */
[----:B------:R-:W-:Y:S02]  /*1ff0*/  USEL UR5, UR5, URZ, UP0 ;  /* 0x0000003f05057287 */ /* 0x000fe40008000000 */
[----:B------:R-:W-:Y:S02]  /*2000*/  UIADD3.64 UR16, UR6, -UR16, URZ ;  /* 0x8000001006107297 */ /* 0x000fe4000fffe03f */
[----:B------:R-:W-:Y:S01]  /*2010*/  USEL UR6, URZ, 0x1, UP0 ;  /* 0x000000013f067887 */ /* 0x000fe20008000000 */
[----:B-1----:R-:W-:-:S03]  /*2020*/  ISETP.LE.AND P0, PT, R2, UR10, PT ;  /* 0x0000000a02007c0c */ /* 0x002fc6000bf03270 */
[----:B------:R-:W-:-:S09]  /*2030*/  ULOP3.LUT UR4, UR4, UR6, URZ, 0x3c, !UPT ;  /* 0x0000000604047292 */ /* 0x000fd2000f8e3c3f */
[----:B------:R-:W-:Y:S01]  /*2040*/  HGMMA.64x256x16.F32 R24, gdesc[UR16], R24, gsb0 ;  /* 0x03e00000101879f0 */ /* 0x000fe20008000818 */
[----:B------:R-:W-:Y:S05]  /*2050*/  @!P0 BRA `(.L_x_49) ;  /* 0xfffffffc00048947 */ /* 0x000fea000383ffff */
.L_x_47:
[----:B------:R-:W-:Y:S02]  /*2060*/  WARPGROUP.DEPBAR.LE gsb0, 0x0 ;  /* 0x00008000000079c5 */ /* 0x000fe40000010000 */
[----:B----4-:R-:W-:Y:S01]  /*2070*/  BAR.SYNC.DEFER_BLOCKING 0x0 ;  /* 0x0000000000007b1d */ /* 0x010fe20000010000 */
[C---:B-1----:R-:W-:Y:S01]  /*2080*/  IMAD.SHL.U32 R2, R0.reuse, 0x80, RZ ;  /* 0x0000008000027824 */ /* 0x042fe200078e00ff */
[----:B------:R-:W-:Y:S01]  /*2090*/  F2FP.F16.F32.PACK_AB R24, R25, R24 ;  /* 0x000000181918723e */ /* 0x000fe200000000ff */
[----:B------:R-:W-:Y:S01]  /*20a0*/  IMAD.SHL.U32 R3, R0, 0x10, RZ ;  /* 0x0000001000037824 */ /* 0x000fe200078e00ff */
[----:B------:R-:W-:Y:S02]  /*20b0*/  F2FP.F16.F32.PACK_AB R25, R27, R26 ;  /* 0x0000001a1b19723e */ /* 0x000fe400000000ff */
[----:B------:R-:W-:Y:S02]  /*20c0*/  ELECT P0, URZ, PT ;  /* 0x00000000003f782f */ /* 0x000fe40003800000 */
[----:B------:R-:W-:Y:S01]  /*20d0*/  LOP3.LUT R2, R2, 0x780, RZ, 0xc0, !PT ;  /* 0x0000078002027812 */ /* 0x000fe200078ec0ff */
[----:B------:R-:W-:Y:S01]  /*20e0*/  ULOP3.LUT UR21, UR21, 0x3, URZ, 0xc0, !UPT ;  /* 0x0000000315157892 */ /* 0x000fe2000f8ec03f */
[----:B------:R-:W-:Y:S01]  /*20f0*/  F2FP.F16.F32.PACK_AB R56, R57, R56 ;  /* 0x000000383938723e */ /* 0x000fe200000000ff */
[----:B------:R-:W-:Y:S01]  /*2100*/  UMOV UR10, UR11 ;  /* 0x0000000b000a7c82 */ /* 0x000fe20008000000 */
[----:B------:R-:W-:Y:S01]  /*2110*/  LOP3.LUT R3, R2, 0x70, R3, 0xf8, !PT ;  /* 0x0000007002037812 */ /* 0x000fe200078ef803 */
[----:B------:R-:W-:Y:S01]  /*2120*/  ULEA UR9, UR21, UR15, 0x6 ;  /* 0x0000000f15097291 */ /* 0x000fe2000f8e303f */
[----:B------:R-:W-:Y:S01]  /*2130*/  F2FP.F16.F32.PACK_AB R26, R29, R28 ;  /* 0x0000001c1d1a723e */ /* 0x000fe200000000ff */
[----:B------:R-:W-:Y:S01]  /*2140*/  ULEA UR8, UR21, UR20, 0xe ;  /* 0x0000001415087291 */ /* 0x000fe2000f8e703f */
[----:B------:R-:W-:Y:S01]  /*2150*/  LOP3.LUT R3, R3, 0x10, R0, 0x78, !PT ;  /* 0x0000001003037812 */ /* 0x000fe200078e7800 */
[----:B------:R-:W-:Y:S01]  /*2160*/  IMAD.SHL.U32 R0, R0, 0x40, RZ ;  /* 0x0000004000007824 */ /* 0x000fe200078e00ff */
[----:B------:R-:W-:-:S02]  /*2170*/  F2FP.F16.F32.PACK_AB R27, R31, R30 ;  /* 0x0000001e1f1b723e */ /* 0x000fc400000000ff */
[----:B------:R-:W-:Y:S02]  /*2180*/  F2FP.F16.F32.PACK_AB R57, R59, R58 ;  /* 0x0000003a3b39723e */ /* 0x000fe400000000ff */
[----:B------:R-:W-:Y:S02]  /*2190*/  LOP3.LUT R0, R3, 0x3800, R0, 0xf8, !PT ;  /* 0x0000380003007812 */ /* 0x000fe400078ef800 */
[----:B------:R-:W-:Y:S01]  /*21a0*/  F2FP.F16.F32.PACK_AB R88, R89, R88 ;  /* 0x000000585958723e */ /* 0x000fe200000000ff */
[----:B------:R-:W1:Y:S02]  /*21b0*/  @!P2 SYNCS.CCTL.IV [UR20+0x12000] ;  /* 0x01200000ff00a9b1 */ /* 0x000e640008000014 */
[----:B-1----:R-:W-:Y:S01]  /*21c0*/  BAR.SYNC.DEFER_BLOCKING 0x0 ;  /* 0x0000000000007b1d */ /* 0x002fe20000010000 */
[C---:B------:R-:W-:Y:S01]  /*21d0*/  LOP3.LUT R3, R0.reuse, 0x20, RZ, 0x3c, !PT ;  /* 0x0000002000037812 */ /* 0x040fe200078e3cff */
[----:B------:R-:W-:Y:S01]  /*21e0*/  VIADD R2, R0, UR20 ;  /* 0x0000001400027c36 */ /* 0x000fe20008000000 */
[----:B------:R-:W-:-:S02]  /*21f0*/  F2FP.F16.F32.PACK_AB R58, R61, R60 ;  /* 0x0000003c3d3a723e */ /* 0x000fc400000000ff */
[----:B------:R-:W-:Y:S01]  /*2200*/  F2FP.F16.F32.PACK_AB R59, R63, R62 ;  /* 0x0000003e3f3b723e */ /* 0x000fe200000000ff */
[----:B------:R-:W-:Y:S01]  /*2210*/  VIADD R3, R3, UR20 ;  /* 0x0000001403037c36 */ /* 0x000fe20008000000 */
[----:B------:R-:W-:Y:S02]  /*2220*/  F2FP.F16.F32.PACK_AB R89, R91, R90 ;  /* 0x0000005a5b59723e */ /* 0x000fe400000000ff */
[----:B------:R-:W-:Y:S02]  /*2230*/  F2FP.F16.F32.PACK_AB R120, R121, R120 ;  /* 0x000000787978723e */ /* 0x000fe400000000ff */
[----:B------:R-:W-:Y:S02]  /*2240*/  F2FP.F16.F32.PACK_AB R32, R33, R32 ;  /* 0x000000202120723e */ /* 0x000fe400000000ff */
[----:B------:R-:W-:Y:S02]  /*2250*/  F2FP.F16.F32.PACK_AB R90, R93, R92 ;  /* 0x0000005c5d5a723e */ /* 0x000fe400000000ff */
[----:B------:R-:W-:-:S02]  /*2260*/  F2FP.F16.F32.PACK_AB R91, R95, R94 ;  /* 0x0000005e5f5b723e */ /* 0x000fc400000000ff */
[----:B------:R-:W-:Y:S02]  /*2270*/  F2FP.F16.F32.PACK_AB R121, R123, R122 ;  /* 0x0000007a7b79723e */ /* 0x000fe400000000ff */
[----:B------:R-:W-:Y:S02]  /*2280*/  F2FP.F16.F32.PACK_AB R33, R35, R34 ;  /* 0x000000222321723e */ /* 0x000fe400000000ff */
[----:B------:R-:W-:Y:S02]  /*2290*/  F2FP.F16.F32.PACK_AB R64, R65, R64 ;  /* 0x000000404140723e */ /* 0x000fe400000000ff */
[----:B------:R-:W-:Y:S01]  /*22a0*/  F2FP.F16.F32.PACK_AB R122, R125, R124 ;  /* 0x0000007c7d7a723e */ /* 0x000fe200000000ff */
[----:B------:R-:W1:Y:S02]  /*22b0*/  @!P2 SYNCS.CCTL.IV [UR20+0x12008] ;  /* 0x01200800ff00a9b1 */ /* 0x000e640008000014 */
[----:B-1----:R-:W-:Y:S01]  /*22c0*/  BAR.SYNC.DEFER_BLOCKING 0x0 ;  /* 0x0000000000007b1d */ /* 0x002fe20000010000 */
[----:B------:R-:W-:-:S02]  /*22d0*/  F2FP.F16.F32.PACK_AB R123, R127, R126 ;  /* 0x0000007e7f7b723e */ /* 0x000fc400000000ff */
[----:B------:R-:W-:Y:S02]  /*22e0*/  LOP3.LUT R4, R0, 0x40, RZ, 0x3c, !PT ;  /* 0x0000004000047812 */ /* 0x000fe400078e3cff */
[----:B------:R-:W-:Y:S02]  /*22f0*/  F2FP.F16.F32.PACK_AB R34, R37, R36 ;  /* 0x000000242522723e */ /* 0x000fe400000000ff */
[----:B------:R-:W-:Y:S01]  /*2300*/  F2FP.F16.F32.PACK_AB R35, R39, R38 ;  /* 0x000000262723723e */ /* 0x000fe200000000ff */
[----:B------:R-:W-:Y:S01]  /*2310*/  VIADD R4, R4, UR20 ;  /* 0x0000001404047c36 */ /* 0x000fe20008000000 */
[----:B------:R-:W-:Y:S02]  /*2320*/  F2FP.F16.F32.PACK_AB R65, R67, R66 ;  /* 0x000000424341723e */ /* 0x000fe400000000ff */
[----:B------:R-:W-:Y:S02]  /*2330*/  F2FP.F16.F32.PACK_AB R96, R97, R96 ;  /* 0x000000606160723e */ /* 0x000fe400000000ff */
[----:B------:R-:W-:-:S02]  /*2340*/  F2FP.F16.F32.PACK_AB R66, R69, R68 ;  /* 0x000000444542723e */ /* 0x000fc400000000ff */
[----:B------:R-:W-:Y:S02]  /*2350*/  F2FP.F16.F32.PACK_AB R67, R71, R70 ;  /* 0x000000464743723e */ /* 0x000fe400000000ff */
[----:B------:R-:W-:Y:S02]  /*2360*/  F2FP.F16.F32.PACK_AB R97, R99, R98 ;  /* 0x000000626361723e */ /* 0x000fe400000000ff */
[----:B------:R-:W-:Y:S02]  /*2370*/  F2FP.F16.F32.PACK_AB R128, R129, R128 ;  /* 0x000000808180723e */ /* 0x000fe400000000ff */
[----:B------:R-:W-:Y:S02]  /*2380*/  F2FP.F16.F32.PACK_AB R40, R41, R40 ;  /* 0x000000282928723e */ /* 0x000fe400000000ff */
[----:B------:R-:W-:Y:S01]  /*2390*/  F2FP.F16.F32.PACK_AB R98, R101, R100 ;  /* 0x000000646562723e */ /* 0x000fe200000000ff */
[----:B------:R-:W1:Y:S02]  /*23a0*/  @!P2 SYNCS.CCTL.IV [UR20+0x12010] ;  /* 0x01201000ff00a9b1 */ /* 0x000e640008000014 */
[----:B-1----:R-:W-:Y:S01]  /*23b0*/  STSM.16.M88.4 [R2], R24 ;  /* 0x0000001802007844 */ /* 0x002fe20000000200 */
[----:B------:R-:W-:-:S02]  /*23c0*/  F2FP.F16.F32.PACK_AB R99, R103, R102 ;  /* 0x000000666763723e */ /* 0x000fc400000000ff */
[----:B------:R-:W-:Y:S01]  /*23d0*/  F2FP.F16.F32.PACK_AB R129, R131, R130 ;  /* 0x000000828381723e */ /* 0x000fe200000000ff */
[----:B------:R-:W-:Y:S01]  /*23e0*/  STSM.16.M88.4 [R2+0x4000], R56 ;  /* 0x0040003802007844 */ /* 0x000fe20000000200 */
[----:B------:R-:W-:Y:S02]  /*23f0*/  F2FP.F16.F32.PACK_AB R41, R43, R42 ;  /* 0x0000002a2b29723e */ /* 0x000fe400000000ff */
[----:B------:R-:W-:Y:S01]  /*2400*/  F2FP.F16.F32.PACK_AB R72, R73, R72 ;  /* 0x000000484948723e */ /* 0x000fe200000000ff */
[----:B------:R-:W-:Y:S01]  /*2410*/  STSM.16.M88.4 [R2+0x8000], R88 ;  /* 0x0080005802007844 */ /* 0x000fe20000000200 */
[----:B------:R-:W-:Y:S02]  /*2420*/  F2FP.F16.F32.PACK_AB R130, R133, R132 ;  /* 0x000000848582723e */ /* 0x000fe400000000ff */
[----:B------:R-:W-:Y:S01]  /*2430*/  F2FP.F16.F32.PACK_AB R131, R135, R134 ;  /* 0x000000868783723e */ /* 0x000fe200000000ff */
[----:B------:R-:W-:Y:S01]  /*2440*/  STSM.16.M88.4 [R2+0xc000], R120 ;  /* 0x00c0007802007844 */ /* 0x000fe20000000200 */
[----:B------:R-:W-:-:S02]  /*2450*/  LOP3.LUT R0, R0, 0x60, RZ, 0x3c, !PT ;  /* 0x0000006000007812 */ /* 0x000fc400078e3cff */
[----:B------:R-:W-:Y:S01]  /*2460*/  F2FP.F16.F32.PACK_AB R42, R45, R44 ;  /* 0x0000002c2d2a723e */ /* 0x000fe200000000ff */
[----:B------:R-:W-:Y:S01]  /*2470*/  STSM.16.M88.4 [R3], R32 ;  /* 0x0000002003007844 */ /* 0x000fe20000000200 */
[----:B------:R-:W-:Y:S01]  /*2480*/  F2FP.F16.F32.PACK_AB R43, R47, R46 ;  /* 0x0000002e2f2b723e */ /* 0x000fe200000000ff */
[----:B------:R-:W-:Y:S01]  /*2490*/  VIADD R0, R0, UR20 ;  /* 0x0000001400007c36 */ /* 0x000fe20008000000 */
[----:B------:R-:W-:Y:S01]  /*24a0*/  F2FP.F16.F32.PACK_AB R73, R75, R74 ;  /* 0x0000004a4b49723e */ /* 0x000fe200000000ff */
[----:B------:R-:W-:Y:S01]  /*24b0*/  STSM.16.M88.4 [R3+0x4000], R64 ;  /* 0x0040004003007844 */ /* 0x000fe20000000200 */
[----:B------:R-:W-:Y:S02]  /*24c0*/  F2FP.F16.F32.PACK_AB R104, R105, R104 ;  /* 0x000000686968723e */ /* 0x000fe400000000ff */
[----:B------:R-:W-:Y:S01]  /*24d0*/  F2FP.F16.F32.PACK_AB R74, R77, R76 ;  /* 0x0000004c4d4a723e */ /* 0x000fe200000000ff */
[----:B------:R-:W-:Y:S01]  /*24e0*/  STSM.16.M88.4 [R3+0x8000], R96 ;  /* 0x0080006003007844 */ /* 0x000fe20000000200 */
[----:B------:R-:W-:-:S02]  /*24f0*/  F2FP.F16.F32.PACK_AB R75, R79, R78 ;  /* 0x0000004e4f4b723e */ /* 0x000fc400000000ff */
[----:B------:R-:W-:Y:S01]  /*2500*/  F2FP.F16.F32.PACK_AB R105, R107, R106 ;  /* 0x0000006a6b69723e */ /* 0x000fe200000000ff */
[----:B------:R-:W-:Y:S01]  /*2510*/  STSM.16.M88.4 [R3+0xc000], R128 ;  /* 0x00c0008003007844 */ /* 0x000fe20000000200 */
[----:B------:R-:W-:Y:S02]  /*2520*/  F2FP.F16.F32.PACK_AB R136, R137, R136 ;  /* 0x000000888988723e */ /* 0x000fe400000000ff */
[----:B------:R-:W-:Y:S01]  /*2530*/  F2FP.F16.F32.PACK_AB R48, R49, R48 ;  /* 0x000000303130723e */ /* 0x000fe200000000ff */
[----:B------:R-:W-:Y:S01]  /*2540*/  STSM.16.M88.4 [R4], R40 ;  /* 0x0000002804007844 */ /* 0x000fe20000000200 */
[----:B------:R-:W-:Y:S02]  /*2550*/  F2FP.F16.F32.PACK_AB R106, R109, R108 ;  /* 0x0000006c6d6a723e */ /* 0x000fe400000000ff */
[----:B------:R-:W-:Y:S01]  /*2560*/  F2FP.F16.F32.PACK_AB R107, R111, R110 ;  /* 0x0000006e6f6b723e */ /* 0x000fe200000000ff */
[----:B------:R-:W-:Y:S01]  /*2570*/  STSM.16.M88.4 [R4+0x4000], R72 ;  /* 0x0040004804007844 */ /* 0x000fe20000000200 */
[----:B------:R-:W-:-:S02]  /*2580*/  F2FP.F16.F32.PACK_AB R137, R139, R138 ;  /* 0x0000008a8b89723e */ /* 0x000fc400000000ff */
[----:B------:R-:W-:Y:S01]  /*2590*/  F2FP.F16.F32.PACK_AB R49, R51, R50 ;  /* 0x000000323331723e */ /* 0x000fe200000000ff */
[----:B------:R-:W-:Y:S01]  /*25a0*/  STSM.16.M88.4 [R4+0x8000], R104 ;  /* 0x0080006804007844 */ /* 0x000fe20000000200 */
[----:B------:R-:W-:Y:S02]  /*25b0*/  F2FP.F16.F32.PACK_AB R80, R81, R80 ;  /* 0x000000505150723e */ /* 0x000fe400000000ff */
[----:B------:R-:W-:Y:S02]  /*25c0*/  F2FP.F16.F32.PACK_AB R138, R141, R140 ;  /* 0x0000008c8d8a723e */ /* 0x000fe400000000ff */
[----:B------:R-:W-:Y:S02]  /*25d0*/  F2FP.F16.F32.PACK_AB R139, R143, R142 ;  /* 0x0000008e8f8b723e */ /* 0x000fe400000000ff */
[----:B------:R-:W-:Y:S02]  /*25e0*/  F2FP.F16.F32.PACK_AB R50, R53, R52 ;  /* 0x000000343532723e */ /* 0x000fe400000000ff */
[----:B------:R-:W-:Y:S01]  /*25f0*/  F2FP.F16.F32.PACK_AB R51, R55, R54 ;  /* 0x000000363733723e */ /* 0x000fe200000000ff */
[----:B------:R-:W-:Y:S01]  /*2600*/  STSM.16.M88.4 [R4+0xc000], R136 ;  /* 0x00c0008804007844 */ /* 0x000fe20000000200 */
[----:B------:R-:W-:-:S02]  /*2610*/  F2FP.F16.F32.PACK_AB R81, R83, R82 ;  /* 0x000000525351723e */ /* 0x000fc400000000ff */
[----:B------:R-:W-:Y:S01]  /*2620*/  F2FP.F16.F32.PACK_AB R112, R113, R112 ;  /* 0x000000707170723e */ /* 0x000fe200000000ff */
[----:B------:R-:W-:Y:S01]  /*2630*/  STSM.16.M88.4 [R0], R48 ;  /* 0x0000003000007844 */ /* 0x000fe20000000200 */
[----:B------:R-:W-:Y:S02]  /*2640*/  F2FP.F16.F32.PACK_AB R82, R85, R84 ;  /* 0x000000545552723e */ /* 0x000fe400000000ff */
[----:B------:R-:W-:Y:S02]  /*2650*/  F2FP.F16.F32.PACK_AB R83, R87, R86 ;  /* 0x000000565753723e */ /* 0x000fe400000000ff */
[----:B------:R-:W-:Y:S02]  /*2660*/  F2FP.F16.F32.PACK_AB R113, R115, R114 ;  /* 0x000000727371723e */ /* 0x000fe400000000ff */
[----:B------:R-:W-:Y:S01]  /*2670*/  F2FP.F16.F32.PACK_AB R144, R145, R144 ;  /* 0x000000909190723e */ /* 0x000fe200000000ff */
[----:B------:R-:W-:Y:S01]  /*2680*/  STSM.16.M88.4 [R0+0x4000], R80 ;  /* 0x0040005000007844 */ /* 0x000fe20000000200 */
[----:B------:R-:W-:-:S02]  /*2690*/  F2FP.F16.F32.PACK_AB R114, R117, R116 ;  /* 0x000000747572723e */ /* 0x000fc400000000ff */
[----:B------:R-:W-:Y:S02]  /*26a0*/  F2FP.F16.F32.PACK_AB R115, R119, R118 ;  /* 0x000000767773723e */ /* 0x000fe400000000ff */
[----:B------:R-:W-:Y:S02]  /*26b0*/  F2FP.F16.F32.PACK_AB R145, R147, R146 ;  /* 0x000000929391723e */ /* 0x000fe400000000ff */
[----:B------:R-:W-:Y:S01]  /*26c0*/  F2FP.F16.F32.PACK_AB R146, R149, R148 ;  /* 0x000000949592723e */ /* 0x000fe200000000ff */
[----:B------:R-:W-:Y:S01]  /*26d0*/  STSM.16.M88.4 [R0+0x8000], R112 ;  /* 0x0080007000007844 */ /* 0x000fe20000000200 */
[----:B------:R-:W-:Y:S02]  /*26e0*/  F2FP.F16.F32.PACK_AB R147, R151, R150 ;  /* 0x000000969793723e */ /* 0x000fe400000000ff */
[----:B------:R-:W-:-:S03]  /*26f0*/  ISETP.LT.U32.AND P0, PT, R6, 0x80, P0 ;  /* 0x000000800600780c */ /* 0x000fc60000701070 */
[----:B------:R-:W-:Y:S01]  /*2700*/  STSM.16.M88.4 [R0+0xc000], R144 ;  /* 0x00c0009000007844 */ /* 0x000fe20000000200 */
[----:B------:R1:W-:Y:S06]  /*2710*/  MEMBAR.ALL.CTA ;  /* 0x0000000000007992 */ /* 0x0003ec0000008000 */
[----:B-1----:R-:W1:Y:S03]  /*2720*/  FENCE.VIEW.ASYNC.S ;  /* 0x00000000000073c6 */ /* 0x002e660000000000 */
[----:B-1----:R-:W-:Y:S01]  /*2730*/  VOTEU.ANY UP0, P0 ;  /* 0x00000000003f7886 */ /* 0x002fe20000000100 */
[----:B------:R-:W-:-:S04]  /*2740*/  VOTEU.ANY UP1, P0 ;  /* 0x00000000003f7886 */ /* 0x000fc80000020100 */
[----:B---3--:R-:W-:Y:S01]  /*2750*/  @UP0 UMOV UR6, UR26 ;  /* 0x0000001a00060c82 */ /* 0x008fe20008000000 */
[----:B------:R-:W-:Y:S01]  /*2760*/  @UP0 UMOV UR7, UR27 ;  /* 0x0000001b00070c82 */ /* 0x000fe20008000000 */
[----:B------:R-:W-:Y:S06]  /*2770*/  BAR.SYNC.DEFER_BLOCKING 0x0 ;  /* 0x0000000000007b1d */ /* 0x000fec0000010000 */
[----:B------:R1:W-:Y:S01]  /*2780*/  @UP1 UTMASTG.2D [UR8], [UR6] ;  /* 0x00000008060013b5 */ /* 0x0003e20008008000 */
[----:B------:R0:W-:Y:S01]  /*2790*/  UTMACMDFLUSH ;  /* 0x00000000000079b7 */ /* 0x0001e20000000000 */
[----:B------:R-:W-:-:S04]  /*27a0*/  DEPBAR.LE SB0, 0x0 ;  /* 0x000080000000791a */ /* 0x000fc80000000000 */
[----:B------:R-:W-:Y:S06]  /*27b0*/  BAR.SYNC.DEFER_BLOCKING 0x0 ;  /* 0x0000000000007b1d */ /* 0x000fec0000010000 */
[----:B-1----:R-:W-:Y:S05]  /*27c0*/  EXIT ;  /* 0x000000000000794d */ /* 0x002fea0003800000 */
.L_x_48:
[----:B------:R-:W1:Y:S02]  /*27d0*/  SYNCS.PHASECHK.TRANS64.TRYWAIT P0, [UR32+0x12000], R2 ;  /* 0x01200002ff0075a7 */ /* 0x000e640008000160 */
[----:B-1----:R-:W-:Y:S05]  /*27e0*/  @!P0 BRA `(.L_x_48) ;  /* 0xfffffffc00f88947 */ /* 0x002fea000383ffff */
[----:B------:R-:W-:Y:S05]  /*27f0*/  BRA `(.L_x_50) ;  /* 0xfffffff400c47947 */ /* 0x000fea000383ffff */
.L_x_51:
[----:B------:R-:W-:-:S00]  /*2800*/  BRA `(.L_x_51) ;  /* 0xfffffffc00fc7947 */ /* 0x000fc0000383ffff */
[----:B------:R-:W-:-:S00]  /*2810*/  NOP ;  /* 0x0000000000007918 */ /* 0x000fc00000000000 */
        /* <DEDUP_REMOVED lines=14> */
.L_x_52:


//--------------------- .nv.shared.gluon_wgmma    --------------------------
	.section	.nv.shared.gluon_wgmma,"aw",@nobits
	.sectionflags	@""
	.align	16
	.zero		1024


//--------------------- .nv.shared.reserved.0     --------------------------
	.section	.nv.shared.reserved.0,"aw",@nobits
	.weak		__nv_reservedSMEM_offset_0_alias
	.size		__nv_reservedSMEM_offset_0_alias, 0, 0
	.other		__nv_reservedSMEM_offset_0_alias,@"STO_CUDA_RESERVED_SHARED STV_DEFAULT"
__nv_reservedSMEM_offset_0_alias:
	.zero		0


//--------------------- .nv.constant0.gluon_wgmma --------------------------
	.section	.nv.constant0.gluon_wgmma,"a",@progbits
	.sectionflags	@""
	.align	4
.nv.constant0.gluon_wgmma:
	.zero		608


//--------------------- SYMBOLS --------------------------

	.type		.nv.reservedSmem.offset0,@object
	.size		.nv.reservedSmem.offset0,0x4
